// auto-generated by cutlass_sweep.gemm — config: {"arch": "sm_100", "cluster_m": 1, "cluster_n": 1, "dtype": "tf32", "dtype_b": "tf32", "layout": "nt", "stages": 2, "tile_k": 128, "tile_m": 64, "tile_n": 64}
#include "cutlass/cutlass.h"
#include "cutlass/gemm/collective/collective_builder.hpp"
#include "cutlass/gemm/device/gemm_universal_adapter.h"
#include "cutlass/gemm/kernel/gemm_universal.hpp"
#include "cutlass/epilogue/collective/collective_builder.hpp"

using ElemA = cutlass::tfloat32_t;
using ElemB = cutlass::tfloat32_t;
using ElemCD = cutlass::tfloat32_t;
using Acc  = float;
using TileShape    = cute::Shape<cute::_64, cute::_64, cute::_128>;
using ClusterShape = cute::Shape<cute::_1, cute::_1, cute::_1>;

using CollectiveEpilogue = typename cutlass::epilogue::collective::CollectiveBuilder<
    cutlass::arch::Sm100, cutlass::arch::OpClassTensorOp,
    TileShape, ClusterShape,
    cutlass::epilogue::collective::EpilogueTileAuto,
    Acc, Acc,
    ElemCD, cutlass::layout::RowMajor, 128 / cutlass::sizeof_bits<ElemCD>::value,
    ElemCD, cutlass::layout::RowMajor, 128 / cutlass::sizeof_bits<ElemCD>::value,
    cutlass::epilogue::collective::EpilogueScheduleAuto
  >::CollectiveOp;

using CollectiveMainloop = typename cutlass::gemm::collective::CollectiveBuilder<
    cutlass::arch::Sm100, cutlass::arch::OpClassTensorOp,
    ElemA, cutlass::layout::RowMajor, 128 / cutlass::sizeof_bits<ElemA>::value,
    ElemB, cutlass::layout::ColumnMajor, 128 / cutlass::sizeof_bits<ElemB>::value,
    Acc,
    TileShape, ClusterShape,
    cutlass::gemm::collective::StageCount<2>,
    cutlass::gemm::collective::KernelScheduleAuto
  >::CollectiveOp;

using GemmKernel = cutlass::gemm::kernel::GemmUniversal<
    cute::Shape<int,int,int,int>,
    CollectiveMainloop,
    CollectiveEpilogue
>;
using Gemm = cutlass::gemm::device::GemmUniversalAdapter<GemmKernel>;

// Force the device kernel symbol into the cubin without needing a host main.
auto* _anchor = &cutlass::device_kernel<GemmKernel>;


// ===== COMPILED SASS (sm_100a) =====

	.target	sm_100a

	.elftype	@"ET_EXEC"


//--------------------- .note.nv.tkinfo           --------------------------
	.section	.note.nv.tkinfo,"",@"SHT_NOTE"
	.sectionflags	@"SHF_NOTE_NV_TKINFO"
	.tkinfo
        /*0018*/ 	.word	0x00000002
        /*0030*/ 	.string	""
        /*0030*/ 	.string	"ptxas"
        /*0030*/ 	.string	"Cuda compilation tools, release 13.0, V13.0.88"
        /*0030*/ 	.string	"Build cuda_13.0.r13.0/compiler.36424714_0"
        /*0030*/ 	.string	"-arch sm_100a -m 64 "



//--------------------- .note.nv.cuinfo           --------------------------
	.section	.note.nv.cuinfo,"",@"SHT_NOTE"
	.sectionflags	@"SHF_NOTE_NV_CUINFO"
        /*0018*/ 	.short	0x0002
        /*001a*/ 	.short	0x0064
        /*001c*/ 	.short	0x0082
	.zero		2


//--------------------- .nv.info                  --------------------------
	.section	.nv.info,"",@"SHT_CUDA_INFO"
	.align	4


	//----- nvinfo : EIATTR_REGCOUNT
	.align		4
        /*0000*/ 	.byte	0x04, 0x2f
        /*0002*/ 	.short	(.L_19 - .L_18)
	.align		4
.L_18:
        /*0004*/ 	.word	index@(_ZN7cutlass13device_kernelINS_4gemm6kernel13GemmUniversalIN4cute5tupleIJiiiiEEENS1_10collective13CollectiveMmaINS1_35MainloopSm100TmaUmmaWarpSpecializedILi2ELi2ELi4ENS5_IJNS4_1CILi1EEESB_SB_EEEEENS5_IJNSA_ILi64EEESE_NSA_ILi128EEEEEENS_10tfloat32_tENS5_IJlSB_lEEESH_SI_NS4_8TiledMMAINS4_8MMA_AtomIJNS4_17SM100_MMA_TF32_SSISH_SH_fLi64ELi64ELNS4_4UMMA5MajorE0ELSN_0ELNSM_7ScaleInE0ELSO_0EEEEEENS4_6LayoutISC_NS5_IJNSA_ILi0EEESS_SS_EEEEENS5_IJNS4_10UnderscoreESV_SV_EEEEENS4_13SM90_TMA_LOADENS4_14ComposedLayoutINS4_7SwizzleILi3ELi4ELi3EEENS4_18smem_ptr_flag_bitsILi32EEENSR_INS5_IJNSA_ILi8EEENSA_ILi32EEEEEENS5_IJS15_SB_EEEEEEEvNS4_8identityESY_S19_vS1A_EENS_8epilogue10collective18CollectiveEpilogueINS1C_23Sm100TmaWarpSpecializedILi3ELi2ELi16ELb1ELb0EEEJSG_NS5_IJNSR_ISE_SB_EENSR_IS15_SB_EEEEESH_SI_SH_SI_NS1C_6fusion15FusionCallbacksIS1G_NS1K_17LinearCombinationISH_fSH_fLNS_15FloatRoundStyleE2EEESG_S1J_JEEENS4_5SM1004TMEM4LOAD26SM100_TMEM_LOAD_16dp128b8xESY_S19_NS4_17SM75_U32x4_LDSM_NENS4_14SM90_TMA_STOREES19_NS4_17SM90_U32x4_STSM_NENS4_39AutoVectorizingCopyWithAssumedAlignmentILi128EEEEEEvvEEEEvNT_6ParamsE)
        /*0008*/ 	.word	0x0000005f


	//----- nvinfo : EIATTR_FRAME_SIZE
	.align		4
.L_19:
        /*000c*/ 	.byte	0x04, 0x11
        /*000e*/ 	.short	(.L_21 - .L_20)
	.align		4
.L_20:
        /*0010*/ 	.word	index@($__internal_2_$__cuda_sm10x_tcgen05_guardrail_trap_unallocated_columns_being_dealloced)
        /*0014*/ 	.word	0x00000000


	//----- nvinfo : EIATTR_FRAME_SIZE
	.align		4
.L_21:
        /*0018*/ 	.byte	0x04, 0x11
        /*001a*/ 	.short	(.L_23 - .L_22)
	.align		4
.L_22:
        /*001c*/ 	.word	index@($__internal_1_$__cuda_sm10x_tcgen05_guardrail_trap_phase_invalid_during_alloc)
        /*0020*/ 	.word	0x00000000


	//----- nvinfo : EIATTR_FRAME_SIZE
	.align		4
.L_23:
        /*0024*/ 	.byte	0x04, 0x11
        /*0026*/ 	.short	(.L_25 - .L_24)
	.align		4
.L_24:
        /*0028*/ 	.word	index@($__internal_0_$__cuda_sm10x_tcgen05_guardrail_trap_col_being_dealloced_not_returned_by_alloc)
        /*002c*/ 	.word	0x00000000


	//----- nvinfo : EIATTR_FRAME_SIZE
	.align		4
.L_25:
        /*0030*/ 	.byte	0x04, 0x11
        /*0032*/ 	.short	(.L_27 - .L_26)
	.align		4
.L_26:
        /*0034*/ 	.word	index@(_ZN7cutlass13device_kernelINS_4gemm6kernel13GemmUniversalIN4cute5tupleIJiiiiEEENS1_10collective13CollectiveMmaINS1_35MainloopSm100TmaUmmaWarpSpecializedILi2ELi2ELi4ENS5_IJNS4_1CILi1EEESB_SB_EEEEENS5_IJNSA_ILi64EEESE_NSA_ILi128EEEEEENS_10tfloat32_tENS5_IJlSB_lEEESH_SI_NS4_8TiledMMAINS4_8MMA_AtomIJNS4_17SM100_MMA_TF32_SSISH_SH_fLi64ELi64ELNS4_4UMMA5MajorE0ELSN_0ELNSM_7ScaleInE0ELSO_0EEEEEENS4_6LayoutISC_NS5_IJNSA_ILi0EEESS_SS_EEEEENS5_IJNS4_10UnderscoreESV_SV_EEEEENS4_13SM90_TMA_LOADENS4_14ComposedLayoutINS4_7SwizzleILi3ELi4ELi3EEENS4_18smem_ptr_flag_bitsILi32EEENSR_INS5_IJNSA_ILi8EEENSA_ILi32EEEEEENS5_IJS15_SB_EEEEEEEvNS4_8identityESY_S19_vS1A_EENS_8epilogue10collective18CollectiveEpilogueINS1C_23Sm100TmaWarpSpecializedILi3ELi2ELi16ELb1ELb0EEEJSG_NS5_IJNSR_ISE_SB_EENSR_IS15_SB_EEEEESH_SI_SH_SI_NS1C_6fusion15FusionCallbacksIS1G_NS1K_17LinearCombinationISH_fSH_fLNS_15FloatRoundStyleE2EEESG_S1J_JEEENS4_5SM1004TMEM4LOAD26SM100_TMEM_LOAD_16dp128b8xESY_S19_NS4_17SM75_U32x4_LDSM_NENS4_14SM90_TMA_STOREES19_NS4_17SM90_U32x4_STSM_NENS4_39AutoVectorizingCopyWithAssumedAlignmentILi128EEEEEEvvEEEEvNT_6ParamsE)
        /*0038*/ 	.word	0x00000000


	//----- nvinfo : EIATTR_MIN_STACK_SIZE
	.align		4
.L_27:
        /*003c*/ 	.byte	0x04, 0x12
        /*003e*/ 	.short	(.L_29 - .L_28)
	.align		4
.L_28:
        /*0040*/ 	.word	index@(_ZN7cutlass13device_kernelINS_4gemm6kernel13GemmUniversalIN4cute5tupleIJiiiiEEENS1_10collective13CollectiveMmaINS1_35MainloopSm100TmaUmmaWarpSpecializedILi2ELi2ELi4ENS5_IJNS4_1CILi1EEESB_SB_EEEEENS5_IJNSA_ILi64EEESE_NSA_ILi128EEEEEENS_10tfloat32_tENS5_IJlSB_lEEESH_SI_NS4_8TiledMMAINS4_8MMA_AtomIJNS4_17SM100_MMA_TF32_SSISH_SH_fLi64ELi64ELNS4_4UMMA5MajorE0ELSN_0ELNSM_7ScaleInE0ELSO_0EEEEEENS4_6LayoutISC_NS5_IJNSA_ILi0EEESS_SS_EEEEENS5_IJNS4_10UnderscoreESV_SV_EEEEENS4_13SM90_TMA_LOADENS4_14ComposedLayoutINS4_7SwizzleILi3ELi4ELi3EEENS4_18smem_ptr_flag_bitsILi32EEENSR_INS5_IJNSA_ILi8EEENSA_ILi32EEEEEENS5_IJS15_SB_EEEEEEEvNS4_8identityESY_S19_vS1A_EENS_8epilogue10collective18CollectiveEpilogueINS1C_23Sm100TmaWarpSpecializedILi3ELi2ELi16ELb1ELb0EEEJSG_NS5_IJNSR_ISE_SB_EENSR_IS15_SB_EEEEESH_SI_SH_SI_NS1C_6fusion15FusionCallbacksIS1G_NS1K_17LinearCombinationISH_fSH_fLNS_15FloatRoundStyleE2EEESG_S1J_JEEENS4_5SM1004TMEM4LOAD26SM100_TMEM_LOAD_16dp128b8xESY_S19_NS4_17SM75_U32x4_LDSM_NENS4_14SM90_TMA_STOREES19_NS4_17SM90_U32x4_STSM_NENS4_39AutoVectorizingCopyWithAssumedAlignmentILi128EEEEEEvvEEEEvNT_6ParamsE)
        /*0044*/ 	.word	0x00000000
.L_29:


//--------------------- .nv.compat                --------------------------
	.section	.nv.compat,"",@"SHT_CUDA_COMPAT_INFO"
	.align	4
        /*0000*/ 	.byte	0x02, 0x09, 0x01, 0x00, 0x02, 0x02, 0x02, 0x00, 0x02, 0x05, 0x05, 0x00, 0x03, 0x07, 0x01, 0x01
        /*0010*/ 	.byte	0x02, 0x03, 0x01, 0x00, 0x02, 0x06, 0x01, 0x00, 0x04, 0x0b, 0x08, 0x00, 0x09, 0x00, 0x00, 0x00
        /*0020*/ 	.byte	0x00, 0x00, 0x00, 0x00


//--------------------- .nv.info._ZN7cutlass13device_kernelINS_4gemm6kernel13GemmUniversalIN4cute5tupleIJiiiiEEENS1_10collective13CollectiveMmaINS1_35MainloopSm100TmaUmmaWarpSpecializedILi2ELi2ELi4ENS5_IJNS4_1CILi1EEESB_SB_EEEEENS5_IJNSA_ILi64EEESE_NSA_ILi128EEEEEENS_10tfloat32_tENS5_IJlSB_lEEESH_SI_NS4_8TiledMMAINS4_8MMA_AtomIJNS4_17SM100_MMA_TF32_SSISH_SH_fLi64ELi64ELNS4_4UMMA5MajorE0ELSN_0ELNSM_7ScaleInE0ELSO_0EEEEEENS4_6LayoutISC_NS5_IJNSA_ILi0EEESS_SS_EEEEENS5_IJNS4_10UnderscoreESV_SV_EEEEENS4_13SM90_TMA_LOADENS4_14ComposedLayoutINS4_7SwizzleILi3ELi4ELi3EEENS4_18smem_ptr_flag_bitsILi32EEENSR_INS5_IJNSA_ILi8EEENSA_ILi32EEEEEENS5_IJS15_SB_EEEEEEEvNS4_8identityESY_S19_vS1A_EENS_8epilogue10collective18CollectiveEpilogueINS1C_23Sm100TmaWarpSpecializedILi3ELi2ELi16ELb1ELb0EEEJSG_NS5_IJNSR_ISE_SB_EENSR_IS15_SB_EEEEESH_SI_SH_SI_NS1C_6fusion15FusionCallbacksIS1G_NS1K_17LinearCombinationISH_fSH_fLNS_15FloatRoundStyleE2EEESG_S1J_JEEENS4_5SM1004TMEM4LOAD26SM100_TMEM_LOAD_16dp128b8xESY_S19_NS4_17SM75_U32x4_LDSM_NENS4_14SM90_TMA_STOREES19_NS4_17SM90_U32x4_STSM_NENS4_39AutoVectorizingCopyWithAssumedAlignmentILi128EEEEEEvvEEEEvNT_6ParamsE --------------------------
	.section	.nv.info._ZN7cutlass13device_kernelINS_4gemm6kernel13GemmUniversalIN4cute5tupleIJiiiiEEENS1_10collective13CollectiveMmaINS1_35MainloopSm100TmaUmmaWarpSpecializedILi2ELi2ELi4ENS5_IJNS4_1CILi1EEESB_SB_EEEEENS5_IJNSA_ILi64EEESE_NSA_ILi128EEEEEENS_10tfloat32_tENS5_IJlSB_lEEESH_SI_NS4_8TiledMMAINS4_8MMA_AtomIJNS4_17SM100_MMA_TF32_SSISH_SH_fLi64ELi64ELNS4_4UMMA5MajorE0ELSN_0ELNSM_7ScaleInE0ELSO_0EEEEEENS4_6LayoutISC_NS5_IJNSA_ILi0EEESS_SS_EEEEENS5_IJNS4_10UnderscoreESV_SV_EEEEENS4_13SM90_TMA_LOADENS4_14ComposedLayoutINS4_7SwizzleILi3ELi4ELi3EEENS4_18smem_ptr_flag_bitsILi32EEENSR_INS5_IJNSA_ILi8EEENSA_ILi32EEEEEENS5_IJS15_SB_EEEEEEEvNS4_8identityESY_S19_vS1A_EENS_8epilogue10collective18CollectiveEpilogueINS1C_23Sm100TmaWarpSpecializedILi3ELi2ELi16ELb1ELb0EEEJSG_NS5_IJNSR_ISE_SB_EENSR_IS15_SB_EEEEESH_SI_SH_SI_NS1C_6fusion15FusionCallbacksIS1G_NS1K_17LinearCombinationISH_fSH_fLNS_15FloatRoundStyleE2EEESG_S1J_JEEENS4_5SM1004TMEM4LOAD26SM100_TMEM_LOAD_16dp128b8xESY_S19_NS4_17SM75_U32x4_LDSM_NENS4_14SM90_TMA_STOREES19_NS4_17SM90_U32x4_STSM_NENS4_39AutoVectorizingCopyWithAssumedAlignmentILi128EEEEEEvvEEEEvNT_6ParamsE,"",@"SHT_CUDA_INFO"
	.sectionflags	@""
	.align	4


	//----- nvinfo : EIATTR_CUDA_API_VERSION
	.align		4
        /*0000*/ 	.byte	0x04, 0x37
        /*0002*/ 	.short	(.L_31 - .L_30)
.L_30:
        /*0004*/ 	.word	0x00000082


	//----- nvinfo : EIATTR_KPARAM_INFO
	.align		4
.L_31:
        /*0008*/ 	.byte	0x04, 0x17
        /*000a*/ 	.short	(.L_33 - .L_32)
.L_32:
        /*000c*/ 	.word	0x00000000
        /*0010*/ 	.short	0x0000
        /*0012*/ 	.short	0x0000
        /*0014*/ 	.byte	0x00, 0xf0, 0x01, 0x20


	//----- nvinfo : EIATTR_AT_ENTRY_FRAGMENTS
	.align		4
.L_33:
        /*0018*/ 	.byte	0x04, 0x4f
        /*001a*/ 	.short	(.L_35 - .L_34)


	//   ....[0]....
.L_34:
        /*001c*/ 	.word	0x00000006


	//----- nvinfo : EIATTR_RESERVED_SMEM_USED
	.align		4
.L_35:
        /*0020*/ 	.byte	0x01, 0x41
	.zero		2


	//----- nvinfo : EIATTR_SPARSE_MMA_MASK
	.align		4
        /*0024*/ 	.byte	0x03, 0x50
        /*0026*/ 	.short	0x0000


	//----- nvinfo : EIATTR_TCGEN05_1CTA_USED
	.align		4
        /*0028*/ 	.byte	0x01, 0x51
	.zero		2


	//----- nvinfo : EIATTR_MAXREG_COUNT
	.align		4
        /*002c*/ 	.byte	0x03, 0x1b
        /*002e*/ 	.short	0x00ff


	//----- nvinfo : EIATTR_NUM_BARRIERS
	.align		4
        /*0030*/ 	.byte	0x02, 0x4c
        /*0032*/ 	.byte	0x07
	.zero		1


	//----- nvinfo : EIATTR_EXTERNS
	.align		4
        /*0034*/ 	.byte	0x04, 0x0f
        /*0036*/ 	.short	(.L_37 - .L_36)


	//   ....[0]....
	.align		4
.L_36:
        /*0038*/ 	.word	index@(__assertfail)


	//----- nvinfo : EIATTR_MERCURY_ISA_VERSION
	.align		4
.L_37:
        /*003c*/ 	.byte	0x03, 0x5f
        /*003e*/ 	.short	0x0101


	//----- nvinfo : EIATTR_INT_WARP_WIDE_INSTR_OFFSETS
	.align		4
        /*0040*/ 	.byte	0x04, 0x31
        /*0042*/ 	.short	(.L_39 - .L_38)


	//   ....[0]....
.L_38:
        /*0044*/ 	.word	0x00002210


	//   ....[1]....
        /*0048*/ 	.word	0x00004040


	//   ....[2]....
        /*004c*/ 	.word	0x00004060


	//   ....[3]....
        /*0050*/ 	.word	0x00004090


	//   ....[4]....
        /*0054*/ 	.word	0x000049a0


	//   ....[5]....
        /*0058*/ 	.word	0x00004a40


	//   ....[6]....
        /*005c*/ 	.word	0x00004c80


	//   ....[7]....
        /*0060*/ 	.word	0x00004d40


	//----- nvinfo : EIATTR_COOP_GROUP_MASK_REGIDS
	.align		4
.L_39:
        /*0064*/ 	.byte	0x04, 0x29
        /*0066*/ 	.short	(.L_41 - .L_40)


	//   ....[0]....
.L_40:
        /*0068*/ 	.word	0xffffffff


	//   ....[1]....
        /*006c*/ 	.word	0xffffffff


	//   ....[2]....
        /*0070*/ 	.word	0xffffffff


	//   ....[3]....
        /*0074*/ 	.word	0xffffffff


	//   ....[4]....
        /*0078*/ 	.word	0xffffffff


	//   ....[5]....
        /*007c*/ 	.word	0xffffffff


	//   ....[6]....
        /*0080*/ 	.word	0xffffffff


	//   ....[7]....
        /*0084*/ 	.word	0xffffffff


	//   ....[8]....
        /*0088*/ 	.word	0xffffffff


	//   ....[9]....
        /*008c*/ 	.word	0xffffffff


	//   ....[10]....
        /*0090*/ 	.word	0xffffffff


	//   ....[11]....
        /*0094*/ 	.word	0xffffffff


	//   ....[12]....
        /*0098*/ 	.word	0xffffffff


	//----- nvinfo : EIATTR_COOP_GROUP_INSTR_OFFSETS
	.align		4
.L_41:
        /*009c*/ 	.byte	0x04, 0x28
        /*009e*/ 	.short	(.L_43 - .L_42)


	//   ....[0]....
.L_42:
        /*00a0*/ 	.word	0x00000090


	//   ....[1]....
        /*00a4*/ 	.word	0x000004d0


	//   ....[2]....
        /*00a8*/ 	.word	0x00000600


	//   ....[3]....
        /*00ac*/ 	.word	0x00000780


	//   ....[4]....
        /*00b0*/ 	.word	0x00000880


	//   ....[5]....
        /*00b4*/ 	.word	0x000009f0


	//   ....[6]....
        /*00b8*/ 	.word	0x00000b90


	//   ....[7]....
        /*00bc*/ 	.word	0x000020f0


	//   ....[8]....
        /*00c0*/ 	.word	0x00002db0


	//   ....[9]....
        /*00c4*/ 	.word	0x00002fc0


	//   ....[10]....
        /*00c8*/ 	.word	0x00002ff0


	//   ....[11]....
        /*00cc*/ 	.word	0x00003f10


	//   ....[12]....
        /*00d0*/ 	.word	0x00004150


	//----- nvinfo : EIATTR_VRC_CTA_INIT_COUNT
	.align		4
.L_43:
        /*00d4*/ 	.byte	0x02, 0x4a
        /*00d6*/ 	.byte	0x80
	.zero		1


	//----- nvinfo : EIATTR_SYSCALL_OFFSETS
	.align		4
        /*00d8*/ 	.byte	0x04, 0x46
        /*00da*/ 	.short	(.L_45 - .L_44)


	//   ....[0]....
.L_44:
        /*00dc*/ 	.word	0x000059b0


	//   ....[1]....
        /*00e0*/ 	.word	0x00005aa0


	//   ....[2]....
        /*00e4*/ 	.word	0x00006360


	//   ....[3]....
        /*00e8*/ 	.word	0x00006db0


	//----- nvinfo : EIATTR_MBARRIER_INSTR_OFFSETS
	.align		4
.L_45:
        /*00ec*/ 	.byte	0x04, 0x39
        /*00ee*/ 	.short	(.L_47 - .L_46)


	//   ....[0]....
.L_46:
        /*00f0*/ 	.word	0x000005b0
        /*00f4*/ 	.word	0x000000ff
        /*00f8*/ 	.word	0x00000000
        /*00fc*/ 	.short	0x0100
        /*00fe*/ 	.byte	0x04
	.zero		1


	//   ....[1]....
        /*0100*/ 	.word	0x000005c0
        /*0104*/ 	.word	0x000000ff
        /*0108*/ 	.word	0x00000010
        /*010c*/ 	.short	0x0100
        /*010e*/ 	.byte	0x04
	.zero		1


	//   ....[2]....
        /*0110*/ 	.word	0x000005d0
        /*0114*/ 	.word	0x000000ff
        /*0118*/ 	.word	0x00000008
        /*011c*/ 	.short	0x0100
        /*011e*/ 	.byte	0x04
	.zero		1


	//   ....[3]....
        /*0120*/ 	.word	0x000005e0
        /*0124*/ 	.word	0x000000ff
        /*0128*/ 	.word	0x00000018
        /*012c*/ 	.short	0x0100
        /*012e*/ 	.byte	0x04
	.zero		1


	//   ....[4]....
        /*0130*/ 	.word	0x00000710
        /*0134*/ 	.word	0x000000ff
        /*0138*/ 	.word	0x00000020
        /*013c*/ 	.short	0x0100
        /*013e*/ 	.byte	0x04
	.zero		1


	//   ....[5]....
        /*0140*/ 	.word	0x00000720
        /*0144*/ 	.word	0x000000ff
        /*0148*/ 	.word	0x00000038
        /*014c*/ 	.short	0x0100
        /*014e*/ 	.byte	0x04
	.zero		1


	//   ....[6]....
        /*0150*/ 	.word	0x00000730
        /*0154*/ 	.word	0x000000ff
        /*0158*/ 	.word	0x00000028
        /*015c*/ 	.short	0x0100
        /*015e*/ 	.byte	0x04
	.zero		1


	//   ....[7]....
        /*0160*/ 	.word	0x00000740
        /*0164*/ 	.word	0x000000ff
        /*0168*/ 	.word	0x00000040
        /*016c*/ 	.short	0x0100
        /*016e*/ 	.byte	0x04
	.zero		1


	//   ....[8]....
        /*0170*/ 	.word	0x00000750
        /*0174*/ 	.word	0x000000ff
        /*0178*/ 	.word	0x00000030
        /*017c*/ 	.short	0x0100
        /*017e*/ 	.byte	0x04
	.zero		1


	//   ....[9]....
        /*0180*/ 	.word	0x00000760
        /*0184*/ 	.word	0x000000ff
        /*0188*/ 	.word	0x00000048
        /*018c*/ 	.short	0x0100
        /*018e*/ 	.byte	0x04
	.zero		1


	//   ....[10]....
        /*0190*/ 	.word	0x00000850
        /*0194*/ 	.word	0x000000ff
        /*0198*/ 	.word	0x00000050
        /*019c*/ 	.short	0x0100
        /*019e*/ 	.byte	0x06
	.zero		1


	//   ....[11]....
        /*01a0*/ 	.word	0x00000860
        /*01a4*/ 	.word	0x000000ff
        /*01a8*/ 	.word	0x00000058
        /*01ac*/ 	.short	0x0100
        /*01ae*/ 	.byte	0x06
	.zero		1


	//   ....[12]....
        /*01b0*/ 	.word	0x000009a0
        /*01b4*/ 	.word	0x000000ff
        /*01b8*/ 	.word	0x00000060
        /*01bc*/ 	.short	0x0100
        /*01be*/ 	.byte	0x06
	.zero		1


	//   ....[13]....
        /*01c0*/ 	.word	0x000009b0
        /*01c4*/ 	.word	0x000000ff
        /*01c8*/ 	.word	0x00000070
        /*01cc*/ 	.short	0x0100
        /*01ce*/ 	.byte	0x06
	.zero		1


	//   ....[14]....
        /*01d0*/ 	.word	0x000009c0
        /*01d4*/ 	.word	0x000000ff
        /*01d8*/ 	.word	0x00000068
        /*01dc*/ 	.short	0x0100
        /*01de*/ 	.byte	0x06
	.zero		1


	//   ....[15]....
        /*01e0*/ 	.word	0x000009d0
        /*01e4*/ 	.word	0x000000ff
        /*01e8*/ 	.word	0x00000078
        /*01ec*/ 	.short	0x0100
        /*01ee*/ 	.byte	0x06
	.zero		1


	//   ....[16]....
        /*01f0*/ 	.word	0x00000b00
        /*01f4*/ 	.word	0x000000ff
        /*01f8*/ 	.word	0x00000080
        /*01fc*/ 	.short	0x0100
        /*01fe*/ 	.byte	0x04
	.zero		1


	//   ....[17]....
        /*0200*/ 	.word	0x00000b10
        /*0204*/ 	.word	0x000000ff
        /*0208*/ 	.word	0x000000a0
        /*020c*/ 	.short	0x0100
        /*020e*/ 	.byte	0x04
	.zero		1


	//   ....[18]....
        /*0210*/ 	.word	0x00000b20
        /*0214*/ 	.word	0x000000ff
        /*0218*/ 	.word	0x00000088
        /*021c*/ 	.short	0x0100
        /*021e*/ 	.byte	0x04
	.zero		1


	//   ....[19]....
        /*0220*/ 	.word	0x00000b30
        /*0224*/ 	.word	0x000000ff
        /*0228*/ 	.word	0x000000a8
        /*022c*/ 	.short	0x0100
        /*022e*/ 	.byte	0x04
	.zero		1


	//   ....[20]....
        /*0230*/ 	.word	0x00000b40
        /*0234*/ 	.word	0x000000ff
        /*0238*/ 	.word	0x00000090
        /*023c*/ 	.short	0x0100
        /*023e*/ 	.byte	0x04
	.zero		1


	//   ....[21]....
        /*0240*/ 	.word	0x00000b50
        /*0244*/ 	.word	0x000000ff
        /*0248*/ 	.word	0x000000b0
        /*024c*/ 	.short	0x0100
        /*024e*/ 	.byte	0x04
	.zero		1


	//   ....[22]....
        /*0250*/ 	.word	0x00000b60
        /*0254*/ 	.word	0x000000ff
        /*0258*/ 	.word	0x00000098
        /*025c*/ 	.short	0x0100
        /*025e*/ 	.byte	0x04
	.zero		1


	//   ....[23]....
        /*0260*/ 	.word	0x00000b70
        /*0264*/ 	.word	0x000000ff
        /*0268*/ 	.word	0x000000b8
        /*026c*/ 	.short	0x0100
        /*026e*/ 	.byte	0x04
	.zero		1


	//   ....[24]....
        /*0270*/ 	.word	0x00000c60
        /*0274*/ 	.word	0x000000ff
        /*0278*/ 	.word	0x000000c0
        /*027c*/ 	.short	0x0100
        /*027e*/ 	.byte	0x04
	.zero		1


	//   ....[25]....
        /*0280*/ 	.word	0x00000c70
        /*0284*/ 	.word	0x000000ff
        /*0288*/ 	.word	0x000000d0
        /*028c*/ 	.short	0x0100
        /*028e*/ 	.byte	0x04
	.zero		1


	//   ....[26]....
        /*0290*/ 	.word	0x00000c80
        /*0294*/ 	.word	0x000000ff
        /*0298*/ 	.word	0x000000c8
        /*029c*/ 	.short	0x0100
        /*029e*/ 	.byte	0x04
	.zero		1


	//   ....[27]....
        /*02a0*/ 	.word	0x00000c90
        /*02a4*/ 	.word	0x000000ff
        /*02a8*/ 	.word	0x000000d8
        /*02ac*/ 	.short	0x0100
        /*02ae*/ 	.byte	0x04
	.zero		1


	//   ....[28]....
        /*02b0*/ 	.word	0x00001570
        /*02b4*/ 	.word	0x00000003
        /*02b8*/ 	.word	0x000000d0
        /*02bc*/ 	.short	0x010a
        /*02be*/ 	.byte	0xff
	.zero		1


	//   ....[29]....
        /*02c0*/ 	.word	0x000015a0
        /*02c4*/ 	.word	0x00000003
        /*02c8*/ 	.word	0x000000c0
        /*02cc*/ 	.short	0x0101
        /*02ce*/ 	.byte	0xff
	.zero		1


	//   ....[30]....
        /*02d0*/ 	.word	0x00001670
        /*02d4*/ 	.word	0x000000ff
        /*02d8*/ 	.word	0x00000010
        /*02dc*/ 	.short	0x010a
        /*02de*/ 	.byte	0x04
	.zero		1


	//   ....[31]....
        /*02e0*/ 	.word	0x00001710
        /*02e4*/ 	.word	0x000000ff
        /*02e8*/ 	.word	0x00000010
        /*02ec*/ 	.short	0x010a
        /*02ee*/ 	.byte	0x39
	.zero		1


	//   ....[32]....
        /*02f0*/ 	.word	0x00001810
        /*02f4*/ 	.word	0x000000ff
        /*02f8*/ 	.word	0x00000010
        /*02fc*/ 	.short	0x010a
        /*02fe*/ 	.byte	0x04
	.zero		1


	//   ....[33]....
        /*0300*/ 	.word	0x00001bc0
        /*0304*/ 	.word	0x000000ff
        /*0308*/ 	.word	0x00000058
        /*030c*/ 	.short	0x0101
        /*030e*/ 	.byte	0x17
	.zero		1


	//   ....[34]....
        /*0310*/ 	.word	0x00001be0
        /*0314*/ 	.word	0x000000ff
        /*0318*/ 	.word	0x00000010
        /*031c*/ 	.short	0x010a
        /*031e*/ 	.byte	0x04
	.zero		1


	//   ....[35]....
        /*0320*/ 	.word	0x00001c60
        /*0324*/ 	.word	0x000000ff
        /*0328*/ 	.word	0x00000010
        /*032c*/ 	.short	0x010a
        /*032e*/ 	.byte	0x39
	.zero		1


	//   ....[36]....
        /*0330*/ 	.word	0x00001d60
        /*0334*/ 	.word	0x000000ff
        /*0338*/ 	.word	0x00000010
        /*033c*/ 	.short	0x010a
        /*033e*/ 	.byte	0x04
	.zero		1


	//   ....[37]....
        /*0340*/ 	.word	0x00002120
        /*0344*/ 	.word	0x00000002
        /*0348*/ 	.word	0x00000060
        /*034c*/ 	.short	0x010a
        /*034e*/ 	.byte	0xff
	.zero		1


	//   ....[38]....
        /*0350*/ 	.word	0x000021e0
        /*0354*/ 	.word	0x00000002
        /*0358*/ 	.word	0x00000000
        /*035c*/ 	.short	0x0101
        /*035e*/ 	.byte	0xff
	.zero		1


	//   ....[39]....
        /*0360*/ 	.word	0x00002740
        /*0364*/ 	.word	0x000000ff
        /*0368*/ 	.word	0x00000000
        /*036c*/ 	.short	0x010a
        /*036e*/ 	.byte	0x04
	.zero		1


	//   ....[40]....
        /*0370*/ 	.word	0x000027e0
        /*0374*/ 	.word	0x00000000
        /*0378*/ 	.word	0x00000000
        /*037c*/ 	.short	0x010a
        /*037e*/ 	.byte	0xff
	.zero		1


	//   ....[41]....
        /*0380*/ 	.word	0x00002900
        /*0384*/ 	.word	0x00000000
        /*0388*/ 	.word	0x000000c0
        /*038c*/ 	.short	0x010a
        /*038e*/ 	.byte	0xff
	.zero		1


	//   ....[42]....
        /*0390*/ 	.word	0x00002960
        /*0394*/ 	.word	0x00000004
        /*0398*/ 	.word	0x00000000
        /*039c*/ 	.short	0x0101
        /*039e*/ 	.byte	0xff
	.zero		1


	//   ....[43]....
        /*03a0*/ 	.word	0x00002980
        /*03a4*/ 	.word	0x000000ff
        /*03a8*/ 	.word	0x00000070
        /*03ac*/ 	.short	0x010a
        /*03ae*/ 	.byte	0x04
	.zero		1


	//   ....[44]....
        /*03b0*/ 	.word	0x00002aa0
        /*03b4*/ 	.word	0x00000000
        /*03b8*/ 	.word	0x00000060
        /*03bc*/ 	.short	0x010a
        /*03be*/ 	.byte	0xff
	.zero		1


	//   ....[45]....
        /*03c0*/ 	.word	0x00002bb0
        /*03c4*/ 	.word	0x00000000
        /*03c8*/ 	.word	0x00000000
        /*03cc*/ 	.short	0x0101
        /*03ce*/ 	.byte	0xff
	.zero		1


	//   ....[46]....
        /*03d0*/ 	.word	0x00002c40
        /*03d4*/ 	.word	0x000000ff
        /*03d8*/ 	.word	0x00000070
        /*03dc*/ 	.short	0x0106
        /*03de*/ 	.byte	0x04
	.zero		1


	//   ....[47]....
        /*03e0*/ 	.word	0x00002c60
        /*03e4*/ 	.word	0x000000ff
        /*03e8*/ 	.word	0x00000070
        /*03ec*/ 	.short	0x010a
        /*03ee*/ 	.byte	0x04
	.zero		1


	//   ....[48]....
        /*03f0*/ 	.word	0x00002cf0
        /*03f4*/ 	.word	0x000000ff
        /*03f8*/ 	.word	0x00000070
        /*03fc*/ 	.short	0x0106
        /*03fe*/ 	.byte	0x07
	.zero		1


	//   ....[49]....
        /*0400*/ 	.word	0x00002d30
        /*0404*/ 	.word	0x00000000
        /*0408*/ 	.word	0x00000070
        /*040c*/ 	.short	0x010a
        /*040e*/ 	.byte	0xff
	.zero		1


	//   ....[50]....
        /*0410*/ 	.word	0x00003240
        /*0414*/ 	.word	0x00000000
        /*0418*/ 	.word	0x00000060
        /*041c*/ 	.short	0x010a
        /*041e*/ 	.byte	0xff
	.zero		1


	//   ....[51]....
        /*0420*/ 	.word	0x00003350
        /*0424*/ 	.word	0x00000003
        /*0428*/ 	.word	0x00000000
        /*042c*/ 	.short	0x0101
        /*042e*/ 	.byte	0xff
	.zero		1


	//   ....[52]....
        /*0430*/ 	.word	0x00003360
        /*0434*/ 	.word	0x000000ff
        /*0438*/ 	.word	0x00000000
        /*043c*/ 	.short	0x010a
        /*043e*/ 	.byte	0x04
	.zero		1


	//   ....[53]....
        /*0440*/ 	.word	0x000033e0
        /*0444*/ 	.word	0x000000ff
        /*0448*/ 	.word	0x000000a0
        /*044c*/ 	.short	0x010a
        /*044e*/ 	.byte	0x4b
	.zero		1


	//   ....[54]....
        /*0450*/ 	.word	0x000034c0
        /*0454*/ 	.word	0x000000ff
        /*0458*/ 	.word	0x00000000
        /*045c*/ 	.short	0x010a
        /*045e*/ 	.byte	0x05
	.zero		1


	//   ....[55]....
        /*0460*/ 	.word	0x00003610
        /*0464*/ 	.word	0x000000ff
        /*0468*/ 	.word	0x00000000
        /*046c*/ 	.short	0x010a
        /*046e*/ 	.byte	0x07
	.zero		1


	//   ....[56]....
        /*0470*/ 	.word	0x00003d40
        /*0474*/ 	.word	0x000000ff
        /*0478*/ 	.word	0x00000000
        /*047c*/ 	.short	0x010a
        /*047e*/ 	.byte	0x04
	.zero		1


	//   ....[57]....
        /*0480*/ 	.word	0x00003dd0
        /*0484*/ 	.word	0x000000ff
        /*0488*/ 	.word	0x00000000
        /*048c*/ 	.short	0x010a
        /*048e*/ 	.byte	0x05
	.zero		1


	//   ....[58]....
        /*0490*/ 	.word	0x00003e60
        /*0494*/ 	.word	0x000000ff
        /*0498*/ 	.word	0x00000000
        /*049c*/ 	.short	0x010a
        /*049e*/ 	.byte	0x05
	.zero		1


	//   ....[59]....
        /*04a0*/ 	.word	0x00003ef0
        /*04a4*/ 	.word	0x000000ff
        /*04a8*/ 	.word	0x00000000
        /*04ac*/ 	.short	0x010a
        /*04ae*/ 	.byte	0x04
	.zero		1


	//   ....[60]....
        /*04b0*/ 	.word	0x00004340
        /*04b4*/ 	.word	0x00000000
        /*04b8*/ 	.word	0x00000060
        /*04bc*/ 	.short	0x010a
        /*04be*/ 	.byte	0xff
	.zero		1


	//   ....[61]....
        /*04c0*/ 	.word	0x00004400
        /*04c4*/ 	.word	0x00000000
        /*04c8*/ 	.word	0x00000000
        /*04cc*/ 	.short	0x0101
        /*04ce*/ 	.byte	0xff
	.zero		1


	//   ....[62]....
        /*04d0*/ 	.word	0x00004720
        /*04d4*/ 	.word	0x000000ff
        /*04d8*/ 	.word	0x00000058
        /*04dc*/ 	.short	0x010a
        /*04de*/ 	.byte	0x0d
	.zero		1


	//   ....[63]....
        /*04e0*/ 	.word	0x00004940
        /*04e4*/ 	.word	0x000000ff
        /*04e8*/ 	.word	0x00000038
        /*04ec*/ 	.short	0x010a
        /*04ee*/ 	.byte	0x04
	.zero		1


	//   ....[64]....
        /*04f0*/ 	.word	0x00004b50
        /*04f4*/ 	.word	0x000000ff
        /*04f8*/ 	.word	0x00000020
        /*04fc*/ 	.short	0x010b
        /*04fe*/ 	.byte	0x04
	.zero		1


	//   ....[65]....
        /*0500*/ 	.word	0x00004bd0
        /*0504*/ 	.word	0x000000ff
        /*0508*/ 	.word	0x00000000
        /*050c*/ 	.short	0x0101
        /*050e*/ 	.byte	0x0e
	.zero		1


	//   ....[66]....
        /*0510*/ 	.word	0x00004c00
        /*0514*/ 	.word	0x000000ff
        /*0518*/ 	.word	0x00000038
        /*051c*/ 	.short	0x010a
        /*051e*/ 	.byte	0x06
	.zero		1


	//   ....[67]....
        /*0520*/ 	.word	0x00004e10
        /*0524*/ 	.word	0x000000ff
        /*0528*/ 	.word	0x00000020
        /*052c*/ 	.short	0x010b
        /*052e*/ 	.byte	0x06
	.zero		1


	//   ....[68]....
        /*0530*/ 	.word	0x00004e20
        /*0534*/ 	.word	0x000000ff
        /*0538*/ 	.word	0x00000000
        /*053c*/ 	.short	0x0101
        /*053e*/ 	.byte	0x04
	.zero		1


	//   ....[69]....
        /*0540*/ 	.word	0x00004ed0
        /*0544*/ 	.word	0x000000ff
        /*0548*/ 	.word	0x00000000
        /*054c*/ 	.short	0x010a
        /*054e*/ 	.byte	0x04
	.zero		1


	//   ....[70]....
        /*0550*/ 	.word	0x00004f60
        /*0554*/ 	.word	0x000000ff
        /*0558*/ 	.word	0x00000000
        /*055c*/ 	.short	0x010a
        /*055e*/ 	.byte	0x05
	.zero		1


	//   ....[71]....
        /*0560*/ 	.word	0x00005000
        /*0564*/ 	.word	0x00000000
        /*0568*/ 	.word	0x00000000
        /*056c*/ 	.short	0x010a
        /*056e*/ 	.byte	0xff
	.zero		1


	//   ....[72]....
        /*0570*/ 	.word	0x00005380
        /*0574*/ 	.word	0x00000000
        /*0578*/ 	.word	0x00000060
        /*057c*/ 	.short	0x010a
        /*057e*/ 	.byte	0xff
	.zero		1


	//   ....[73]....
        /*0580*/ 	.word	0x00005490
        /*0584*/ 	.word	0x00000000
        /*0588*/ 	.word	0x00000000
        /*058c*/ 	.short	0x0101
        /*058e*/ 	.byte	0xff
	.zero		1


	//   ....[74]....
        /*0590*/ 	.word	0x00005f10
        /*0594*/ 	.word	0x00000000
        /*0598*/ 	.word	0x00000020
        /*059c*/ 	.short	0x010a
        /*059e*/ 	.byte	0xff
	.zero		1


	//   ....[75]....
        /*05a0*/ 	.word	0x00005f80
        /*05a4*/ 	.word	0x00000054
        /*05a8*/ 	.word	0x00000080
        /*05ac*/ 	.short	0x010a
        /*05ae*/ 	.byte	0xff
	.zero		1


	//   ....[76]....
        /*05b0*/ 	.word	0x00006010
        /*05b4*/ 	.word	0x00000000
        /*05b8*/ 	.word	0x00000020
        /*05bc*/ 	.short	0x010a
        /*05be*/ 	.byte	0xff
	.zero		1


	//   ....[77]....
        /*05c0*/ 	.word	0x00006240
        /*05c4*/ 	.word	0x00000054
        /*05c8*/ 	.word	0x00000080
        /*05cc*/ 	.short	0x010a
        /*05ce*/ 	.byte	0xff
	.zero		1


	//   ....[78]....
        /*05d0*/ 	.word	0x00006ad0
        /*05d4*/ 	.word	0x00000000
        /*05d8*/ 	.word	0x00000000
        /*05dc*/ 	.short	0x0101
        /*05de*/ 	.byte	0xff
	.zero		1


	//   ....[79]....
        /*05e0*/ 	.word	0x00006ae0
        /*05e4*/ 	.word	0x00000002
        /*05e8*/ 	.word	0x00000020
        /*05ec*/ 	.short	0x010a
        /*05ee*/ 	.byte	0xff
	.zero		1


	//   ....[80]....
        /*05f0*/ 	.word	0x00006bb0
        /*05f4*/ 	.word	0x00000002
        /*05f8*/ 	.word	0x00000020
        /*05fc*/ 	.short	0x010a
        /*05fe*/ 	.byte	0xff
	.zero		1


	//   ....[81]....
        /*0600*/ 	.word	0x000071d0
        /*0604*/ 	.word	0x000000ff
        /*0608*/ 	.word	0x00000000
        /*060c*/ 	.short	0x0101
        /*060e*/ 	.byte	0x04
	.zero		1


	//   ....[82]....
        /*0610*/ 	.word	0x00007590
        /*0614*/ 	.word	0x00000002
        /*0618*/ 	.word	0x00000000
        /*061c*/ 	.short	0x0101
        /*061e*/ 	.byte	0xff
	.zero		1


	//   ....[83]....
        /*0620*/ 	.word	0x00007800
        /*0624*/ 	.word	0x000000ff
        /*0628*/ 	.word	0x00000000
        /*062c*/ 	.short	0x0101
        /*062e*/ 	.byte	0x04
	.zero		1


	//   ....[84]....
        /*0630*/ 	.word	0x00007820
        /*0634*/ 	.word	0x00000003
        /*0638*/ 	.word	0x000000d0
        /*063c*/ 	.short	0x010a
        /*063e*/ 	.byte	0xff
	.zero		1


	//   ....[85]....
        /*0640*/ 	.word	0x00007880
        /*0644*/ 	.word	0x00000002
        /*0648*/ 	.word	0x00000010
        /*064c*/ 	.short	0x010a
        /*064e*/ 	.byte	0xff
	.zero		1


	//   ....[86]....
        /*0650*/ 	.word	0x000078e0
        /*0654*/ 	.word	0x00000002
        /*0658*/ 	.word	0x00000010
        /*065c*/ 	.short	0x010a
        /*065e*/ 	.byte	0xff
	.zero		1


	//   ....[87]....
        /*0660*/ 	.word	0x00007930
        /*0664*/ 	.word	0x00000002
        /*0668*/ 	.word	0x00000060
        /*066c*/ 	.short	0x010a
        /*066e*/ 	.byte	0xff
	.zero		1


	//   ....[88]....
        /*0670*/ 	.word	0x00007990
        /*0674*/ 	.word	0x00000000
        /*0678*/ 	.word	0x00000000
        /*067c*/ 	.short	0x010a
        /*067e*/ 	.byte	0xff
	.zero		1


	//   ....[89]....
        /*0680*/ 	.word	0x000079e0
        /*0684*/ 	.word	0x00000000
        /*0688*/ 	.word	0x000000c0
        /*068c*/ 	.short	0x010a
        /*068e*/ 	.byte	0xff
	.zero		1


	//   ....[90]....
        /*0690*/ 	.word	0x00007a40
        /*0694*/ 	.word	0x00000000
        /*0698*/ 	.word	0x00000070
        /*069c*/ 	.short	0x010a
        /*069e*/ 	.byte	0xff
	.zero		1


	//   ....[91]....
        /*06a0*/ 	.word	0x00007a90
        /*06a4*/ 	.word	0x00000000
        /*06a8*/ 	.word	0x00000060
        /*06ac*/ 	.short	0x010a
        /*06ae*/ 	.byte	0xff
	.zero		1


	//   ....[92]....
        /*06b0*/ 	.word	0x00007af0
        /*06b4*/ 	.word	0x00000000
        /*06b8*/ 	.word	0x00000070
        /*06bc*/ 	.short	0x010a
        /*06be*/ 	.byte	0xff
	.zero		1


	//   ....[93]....
        /*06c0*/ 	.word	0x00007b40
        /*06c4*/ 	.word	0x00000000
        /*06c8*/ 	.word	0x00000060
        /*06cc*/ 	.short	0x010a
        /*06ce*/ 	.byte	0xff
	.zero		1


	//   ....[94]....
        /*06d0*/ 	.word	0x00007ba0
        /*06d4*/ 	.word	0x00000003
        /*06d8*/ 	.word	0x000000a0
        /*06dc*/ 	.short	0x010a
        /*06de*/ 	.byte	0xff
	.zero		1


	//   ....[95]....
        /*06e0*/ 	.word	0x00007c00
        /*06e4*/ 	.word	0x00000000
        /*06e8*/ 	.word	0x00000000
        /*06ec*/ 	.short	0x010a
        /*06ee*/ 	.byte	0xff
	.zero		1


	//   ....[96]....
        /*06f0*/ 	.word	0x00007c60
        /*06f4*/ 	.word	0x00000000
        /*06f8*/ 	.word	0x00000000
        /*06fc*/ 	.short	0x010a
        /*06fe*/ 	.byte	0xff
	.zero		1


	//   ....[97]....
        /*0700*/ 	.word	0x00007cc0
        /*0704*/ 	.word	0x00000000
        /*0708*/ 	.word	0x00000000
        /*070c*/ 	.short	0x010a
        /*070e*/ 	.byte	0xff
	.zero		1


	//   ....[98]....
        /*0710*/ 	.word	0x00007d20
        /*0714*/ 	.word	0x00000000
        /*0718*/ 	.word	0x00000000
        /*071c*/ 	.short	0x010a
        /*071e*/ 	.byte	0xff
	.zero		1


	//   ....[99]....
        /*0720*/ 	.word	0x00007d80
        /*0724*/ 	.word	0x00000000
        /*0728*/ 	.word	0x00000000
        /*072c*/ 	.short	0x010a
        /*072e*/ 	.byte	0xff
	.zero		1


	//   ....[100]....
        /*0730*/ 	.word	0x00007dd0
        /*0734*/ 	.word	0x00000000
        /*0738*/ 	.word	0x00000060
        /*073c*/ 	.short	0x010a
        /*073e*/ 	.byte	0xff
	.zero		1


	//   ....[101]....
        /*0740*/ 	.word	0x00007e30
        /*0744*/ 	.word	0x00000000
        /*0748*/ 	.word	0x00000058
        /*074c*/ 	.short	0x010a
        /*074e*/ 	.byte	0xff
	.zero		1


	//   ....[102]....
        /*0750*/ 	.word	0x00007e90
        /*0754*/ 	.word	0x00000000
        /*0758*/ 	.word	0x00000038
        /*075c*/ 	.short	0x010a
        /*075e*/ 	.byte	0xff
	.zero		1


	//   ....[103]....
        /*0760*/ 	.word	0x00007ef0
        /*0764*/ 	.word	0x00000003
        /*0768*/ 	.word	0x00000038
        /*076c*/ 	.short	0x010a
        /*076e*/ 	.byte	0xff
	.zero		1


	//   ....[104]....
        /*0770*/ 	.word	0x00007f50
        /*0774*/ 	.word	0x00000000
        /*0778*/ 	.word	0x00000000
        /*077c*/ 	.short	0x010a
        /*077e*/ 	.byte	0xff
	.zero		1


	//   ....[105]....
        /*0780*/ 	.word	0x00007fb0
        /*0784*/ 	.word	0x00000000
        /*0788*/ 	.word	0x00000000
        /*078c*/ 	.short	0x010a
        /*078e*/ 	.byte	0xff
	.zero		1


	//   ....[106]....
        /*0790*/ 	.word	0x00008000
        /*0794*/ 	.word	0x00000000
        /*0798*/ 	.word	0x00000060
        /*079c*/ 	.short	0x010a
        /*079e*/ 	.byte	0xff
	.zero		1


	//   ....[107]....
        /*07a0*/ 	.word	0x00008050
        /*07a4*/ 	.word	0x00000000
        /*07a8*/ 	.word	0x00000020
        /*07ac*/ 	.short	0x010a
        /*07ae*/ 	.byte	0xff
	.zero		1


	//   ....[108]....
        /*07b0*/ 	.word	0x000080a0
        /*07b4*/ 	.word	0x00000054
        /*07b8*/ 	.word	0x00000080
        /*07bc*/ 	.short	0x010a
        /*07be*/ 	.byte	0xff
	.zero		1


	//   ....[109]....
        /*07c0*/ 	.word	0x000080f0
        /*07c4*/ 	.word	0x00000002
        /*07c8*/ 	.word	0x00000020
        /*07cc*/ 	.short	0x010a
        /*07ce*/ 	.byte	0xff
	.zero		1


	//----- nvinfo : EIATTR_NUM_MBARRIERS
	.align		4
.L_47:
        /*07d0*/ 	.byte	0x03, 0x38
        /*07d2*/ 	.short	0x001c


	//----- nvinfo : EIATTR_EXIT_INSTR_OFFSETS
	.align		4
        /*07d4*/ 	.byte	0x04, 0x1c
        /*07d6*/ 	.short	(.L_49 - .L_48)


	//   ....[0]....
.L_48:
        /*07d8*/ 	.word	0x00002810


	//   ....[1]....
        /*07dc*/ 	.word	0x00002d00


	//   ....[2]....
        /*07e0*/ 	.word	0x00002d60


	//   ....[3]....
        /*07e4*/ 	.word	0x00004160


	//   ....[4]....
        /*07e8*/ 	.word	0x00005030


	//   ....[5]....
        /*07ec*/ 	.word	0x00005070


	//   ....[6]....
        /*07f0*/ 	.word	0x000076f0


	//   ....[7]....
        /*07f4*/ 	.word	0x00007770


	//   ....[8]....
        /*07f8*/ 	.word	0x000077a0


	//   ....[9]....
        /*07fc*/ 	.word	0x00007810


	//----- nvinfo : EIATTR_MAX_THREADS
	.align		4
.L_49:
        /*0800*/ 	.byte	0x04, 0x05
        /*0802*/ 	.short	(.L_51 - .L_50)
.L_50:
        /*0804*/ 	.word	0x00000100
        /*0808*/ 	.word	0x00000001
        /*080c*/ 	.word	0x00000001


	//----- nvinfo : EIATTR_CRS_STACK_SIZE
	.align		4
.L_51:
        /*0810*/ 	.byte	0x04, 0x1e
        /*0812*/ 	.short	(.L_53 - .L_52)
.L_52:
        /*0814*/ 	.word	0x00000000


	//----- nvinfo : EIATTR_CBANK_PARAM_SIZE
	.align		4
.L_53:
        /*0818*/ 	.byte	0x03, 0x19
        /*081a*/ 	.short	0x0800


	//----- nvinfo : EIATTR_PARAM_CBANK
	.align		4
        /*081c*/ 	.byte	0x04, 0x0a
        /*081e*/ 	.short	(.L_55 - .L_54)
	.align		4
.L_54:
        /*0820*/ 	.word	index@(.nv.constant0._ZN7cutlass13device_kernelINS_4gemm6kernel13GemmUniversalIN4cute5tupleIJiiiiEEENS1_10collective13CollectiveMmaINS1_35MainloopSm100TmaUmmaWarpSpecializedILi2ELi2ELi4ENS5_IJNS4_1CILi1EEESB_SB_EEEEENS5_IJNSA_ILi64EEESE_NSA_ILi128EEEEEENS_10tfloat32_tENS5_IJlSB_lEEESH_SI_NS4_8TiledMMAINS4_8MMA_AtomIJNS4_17SM100_MMA_TF32_SSISH_SH_fLi64ELi64ELNS4_4UMMA5MajorE0ELSN_0ELNSM_7ScaleInE0ELSO_0EEEEEENS4_6LayoutISC_NS5_IJNSA_ILi0EEESS_SS_EEEEENS5_IJNS4_10UnderscoreESV_SV_EEEEENS4_13SM90_TMA_LOADENS4_14ComposedLayoutINS4_7SwizzleILi3ELi4ELi3EEENS4_18smem_ptr_flag_bitsILi32EEENSR_INS5_IJNSA_ILi8EEENSA_ILi32EEEEEENS5_IJS15_SB_EEEEEEEvNS4_8identityESY_S19_vS1A_EENS_8epilogue10collective18CollectiveEpilogueINS1C_23Sm100TmaWarpSpecializedILi3ELi2ELi16ELb1ELb0EEEJSG_NS5_IJNSR_ISE_SB_EENSR_IS15_SB_EEEEESH_SI_SH_SI_NS1C_6fusion15FusionCallbacksIS1G_NS1K_17LinearCombinationISH_fSH_fLNS_15FloatRoundStyleE2EEESG_S1J_JEEENS4_5SM1004TMEM4LOAD26SM100_TMEM_LOAD_16dp128b8xESY_S19_NS4_17SM75_U32x4_LDSM_NENS4_14SM90_TMA_STOREES19_NS4_17SM90_U32x4_STSM_NENS4_39AutoVectorizingCopyWithAssumedAlignmentILi128EEEEEEvvEEEEvNT_6ParamsE)
        /*0824*/ 	.short	0x0380
        /*0826*/ 	.short	0x0800


	//----- nvinfo : EIATTR_SW_WAR
	.align		4
.L_55:
        /*0828*/ 	.byte	0x04, 0x36
        /*082a*/ 	.short	(.L_57 - .L_56)
.L_56:
        /*082c*/ 	.word	0x00000008
.L_57:


//--------------------- .nv.callgraph             --------------------------
	.section	.nv.callgraph,"",@"SHT_CUDA_CALLGRAPH"
	.align	4
	.sectionentsize	8
	.align		4
        /*0000*/ 	.word	0x00000000
	.align		4
        /*0004*/ 	.word	0xffffffff
	.align		4
        /*0008*/ 	.word	index@(_ZN7cutlass13device_kernelINS_4gemm6kernel13GemmUniversalIN4cute5tupleIJiiiiEEENS1_10collective13CollectiveMmaINS1_35MainloopSm100TmaUmmaWarpSpecializedILi2ELi2ELi4ENS5_IJNS4_1CILi1EEESB_SB_EEEEENS5_IJNSA_ILi64EEESE_NSA_ILi128EEEEEENS_10tfloat32_tENS5_IJlSB_lEEESH_SI_NS4_8TiledMMAINS4_8MMA_AtomIJNS4_17SM100_MMA_TF32_SSISH_SH_fLi64ELi64ELNS4_4UMMA5MajorE0ELSN_0ELNSM_7ScaleInE0ELSO_0EEEEEENS4_6LayoutISC_NS5_IJNSA_ILi0EEESS_SS_EEEEENS5_IJNS4_10UnderscoreESV_SV_EEEEENS4_13SM90_TMA_LOADENS4_14ComposedLayoutINS4_7SwizzleILi3ELi4ELi3EEENS4_18smem_ptr_flag_bitsILi32EEENSR_INS5_IJNSA_ILi8EEENSA_ILi32EEEEEENS5_IJS15_SB_EEEEEEEvNS4_8identityESY_S19_vS1A_EENS_8epilogue10collective18CollectiveEpilogueINS1C_23Sm100TmaWarpSpecializedILi3ELi2ELi16ELb1ELb0EEEJSG_NS5_IJNSR_ISE_SB_EENSR_IS15_SB_EEEEESH_SI_SH_SI_NS1C_6fusion15FusionCallbacksIS1G_NS1K_17LinearCombinationISH_fSH_fLNS_15FloatRoundStyleE2EEESG_S1J_JEEENS4_5SM1004TMEM4LOAD26SM100_TMEM_LOAD_16dp128b8xESY_S19_NS4_17SM75_U32x4_LDSM_NENS4_14SM90_TMA_STOREES19_NS4_17SM90_U32x4_STSM_NENS4_39AutoVectorizingCopyWithAssumedAlignmentILi128EEEEEEvvEEEEvNT_6ParamsE)
	.align		4
        /*000c*/ 	.word	index@(__assertfail)
	.align		4
        /*0010*/ 	.word	0x00000000
	.align		4
        /*0014*/ 	.word	0xfffffffe
	.align		4
        /*0018*/ 	.word	0x00000000
	.align		4
        /*001c*/ 	.word	0xfffffffd
	.align		4
        /*0020*/ 	.word	0x00000000
	.align		4
        /*0024*/ 	.word	0xfffffffc


//--------------------- .nv.constant4             --------------------------
	.section	.nv.constant4,"a",@progbits
	.align	8
	.align		8
.nv.constant4:
        /*0000*/ 	.dword	__assertfail
	.align		8
        /*0008*/ 	.dword	__unnamed_1
	.align		8
        /*0010*/ 	.dword	__unnamed_2
	.align		8
        /*0018*/ 	.dword	_ZN40_INTERNAL_06eb72fa_4_k_cu_5e918d21_236484cuda3std3__45__cpo5beginE
	.align		8
        /*0020*/ 	.dword	_ZN40_INTERNAL_06eb72fa_4_k_cu_5e918d21_236484cuda3std3__45__cpo3endE
	.align		8
        /*0028*/ 	.dword	_ZN40_INTERNAL_06eb72fa_4_k_cu_5e918d21_236484cuda3std3__45__cpo6cbeginE
	.align		8
        /*0030*/ 	.dword	_ZN40_INTERNAL_06eb72fa_4_k_cu_5e918d21_236484cuda3std3__45__cpo4cendE
	.align		8
        /*0038*/ 	.dword	_ZN40_INTERNAL_06eb72fa_4_k_cu_5e918d21_236484cuda3std3__442_GLOBAL__N__06eb72fa_4_k_cu_5e918d21_236486ignoreE
	.align		8
        /*0040*/ 	.dword	_ZN40_INTERNAL_06eb72fa_4_k_cu_5e918d21_236484cuda3std3__419piecewise_constructE
	.align		8
        /*0048*/ 	.dword	_ZN40_INTERNAL_06eb72fa_4_k_cu_5e918d21_236484cuda3std3__48in_placeE
	.align		8
        /*0050*/ 	.dword	_ZN40_INTERNAL_06eb72fa_4_k_cu_5e918d21_236484cuda3std6ranges3__45__cpo4swapE
	.align		8
        /*0058*/ 	.dword	_ZN40_INTERNAL_06eb72fa_4_k_cu_5e918d21_236484cuda3std6ranges3__45__cpo9iter_moveE
	.align		8
        /*0060*/ 	.dword	_ZN40_INTERNAL_06eb72fa_4_k_cu_5e918d21_236484cute7productE
	.align		8
        /*0068*/ 	.dword	_ZN40_INTERNAL_06eb72fa_4_k_cu_5e918d21_236484cute1_E
	.align		8
        /*0070*/ 	.dword	$str$25
	.align		8
        /*0078*/ 	.dword	$str$26
	.align		8
        /*0080*/ 	.dword	$str$27
	.align		8
        /*0088*/ 	.dword	$str$28


//--------------------- .text._ZN7cutlass13device_kernelINS_4gemm6kernel13GemmUniversalIN4cute5tupleIJiiiiEEENS1_10collective13CollectiveMmaINS1_35MainloopSm100TmaUmmaWarpSpecializedILi2ELi2ELi4ENS5_IJNS4_1CILi1EEESB_SB_EEEEENS5_IJNSA_ILi64EEESE_NSA_ILi128EEEEEENS_10tfloat32_tENS5_IJlSB_lEEESH_SI_NS4_8TiledMMAINS4_8MMA_AtomIJNS4_17SM100_MMA_TF32_SSISH_SH_fLi64ELi64ELNS4_4UMMA5MajorE0ELSN_0ELNSM_7ScaleInE0ELSO_0EEEEEENS4_6LayoutISC_NS5_IJNSA_ILi0EEESS_SS_EEEEENS5_IJNS4_10UnderscoreESV_SV_EEEEENS4_13SM90_TMA_LOADENS4_14ComposedLayoutINS4_7SwizzleILi3ELi4ELi3EEENS4_18smem_ptr_flag_bitsILi32EEENSR_INS5_IJNSA_ILi8EEENSA_ILi32EEEEEENS5_IJS15_SB_EEEEEEEvNS4_8identityESY_S19_vS1A_EENS_8epilogue10collective18CollectiveEpilogueINS1C_23Sm100TmaWarpSpecializedILi3ELi2ELi16ELb1ELb0EEEJSG_NS5_IJNSR_ISE_SB_EENSR_IS15_SB_EEEEESH_SI_SH_SI_NS1C_6fusion15FusionCallbacksIS1G_NS1K_17LinearCombinationISH_fSH_fLNS_15FloatRoundStyleE2EEESG_S1J_JEEENS4_5SM1004TMEM4LOAD26SM100_TMEM_LOAD_16dp128b8xESY_S19_NS4_17SM75_U32x4_LDSM_NENS4_14SM90_TMA_STOREES19_NS4_17SM90_U32x4_STSM_NENS4_39AutoVectorizingCopyWithAssumedAlignmentILi128EEEEEEvvEEEEvNT_6ParamsE --------------------------
	.section	.text._ZN7cutlass13device_kernelINS_4gemm6kernel13GemmUniversalIN4cute5tupleIJiiiiEEENS1_10collective13CollectiveMmaINS1_35MainloopSm100TmaUmmaWarpSpecializedILi2ELi2ELi4ENS5_IJNS4_1CILi1EEESB_SB_EEEEENS5_IJNSA_ILi64EEESE_NSA_ILi128EEEEEENS_10tfloat32_tENS5_IJlSB_lEEESH_SI_NS4_8TiledMMAINS4_8MMA_AtomIJNS4_17SM100_MMA_TF32_SSISH_SH_fLi64ELi64ELNS4_4UMMA5MajorE0ELSN_0ELNSM_7ScaleInE0ELSO_0EEEEEENS4_6LayoutISC_NS5_IJNSA_ILi0EEESS_SS_EEEEENS5_IJNS4_10UnderscoreESV_SV_EEEEENS4_13SM90_TMA_LOADENS4_14ComposedLayoutINS4_7SwizzleILi3ELi4ELi3EEENS4_18smem_ptr_flag_bitsILi32EEENSR_INS5_IJNSA_ILi8EEENSA_ILi32EEEEEENS5_IJS15_SB_EEEEEEEvNS4_8identityESY_S19_vS1A_EENS_8epilogue10collective18CollectiveEpilogueINS1C_23Sm100TmaWarpSpecializedILi3ELi2ELi16ELb1ELb0EEEJSG_NS5_IJNSR_ISE_SB_EENSR_IS15_SB_EEEEESH_SI_SH_SI_NS1C_6fusion15FusionCallbacksIS1G_NS1K_17LinearCombinationISH_fSH_fLNS_15FloatRoundStyleE2EEESG_S1J_JEEENS4_5SM1004TMEM4LOAD26SM100_TMEM_LOAD_16dp128b8xESY_S19_NS4_17SM75_U32x4_LDSM_NENS4_14SM90_TMA_STOREES19_NS4_17SM90_U32x4_STSM_NENS4_39AutoVectorizingCopyWithAssumedAlignmentILi128EEEEEEvvEEEEvNT_6ParamsE,"ax",@progbits
	.align	128
.text._ZN7cutlass13device_kernelINS_4gemm6kernel13GemmUniversalIN4cute5tupleIJiiiiEEENS1_10collective13CollectiveMmaINS1_35MainloopSm100TmaUmmaWarpSpecializedILi2ELi2ELi4ENS5_IJNS4_1CILi1EEESB_SB_EEEEENS5_IJNSA_ILi64EEESE_NSA_ILi128EEEEEENS_10tfloat32_tENS5_IJlSB_lEEESH_SI_NS4_8TiledMMAINS4_8MMA_AtomIJNS4_17SM100_MMA_TF32_SSISH_SH_fLi64ELi64ELNS4_4UMMA5MajorE0ELSN_0ELNSM_7ScaleInE0ELSO_0EEEEEENS4_6LayoutISC_NS5_IJNSA_ILi0EEESS_SS_EEEEENS5_IJNS4_10UnderscoreESV_SV_EEEEENS4_13SM90_TMA_LOADENS4_14ComposedLayoutINS4_7SwizzleILi3ELi4ELi3EEENS4_18smem_ptr_flag_bitsILi32EEENSR_INS5_IJNSA_ILi8EEENSA_ILi32EEEEEENS5_IJS15_SB_EEEEEEEvNS4_8identityESY_S19_vS1A_EENS_8epilogue10collective18CollectiveEpilogueINS1C_23Sm100TmaWarpSpecializedILi3ELi2ELi16ELb1ELb0EEEJSG_NS5_IJNSR_ISE_SB_EENSR_IS15_SB_EEEEESH_SI_SH_SI_NS1C_6fusion15FusionCallbacksIS1G_NS1K_17LinearCombinationISH_fSH_fLNS_15FloatRoundStyleE2EEESG_S1J_JEEENS4_5SM1004TMEM4LOAD26SM100_TMEM_LOAD_16dp128b8xESY_S19_NS4_17SM75_U32x4_LDSM_NENS4_14SM90_TMA_STOREES19_NS4_17SM90_U32x4_STSM_NENS4_39AutoVectorizingCopyWithAssumedAlignmentILi128EEEEEEvvEEEEvNT_6ParamsE:
        .type           _ZN7cutlass13device_kernelINS_4gemm6kernel13GemmUniversalIN4cute5tupleIJiiiiEEENS1_10collective13CollectiveMmaINS1_35MainloopSm100TmaUmmaWarpSpecializedILi2ELi2ELi4ENS5_IJNS4_1CILi1EEESB_SB_EEEEENS5_IJNSA_ILi64EEESE_NSA_ILi128EEEEEENS_10tfloat32_tENS5_IJlSB_lEEESH_SI_NS4_8TiledMMAINS4_8MMA_AtomIJNS4_17SM100_MMA_TF32_SSISH_SH_fLi64ELi64ELNS4_4UMMA5MajorE0ELSN_0ELNSM_7ScaleInE0ELSO_0EEEEEENS4_6LayoutISC_NS5_IJNSA_ILi0EEESS_SS_EEEEENS5_IJNS4_10UnderscoreESV_SV_EEEEENS4_13SM90_TMA_LOADENS4_14ComposedLayoutINS4_7SwizzleILi3ELi4ELi3EEENS4_18smem_ptr_flag_bitsILi32EEENSR_INS5_IJNSA_ILi8EEENSA_ILi32EEEEEENS5_IJS15_SB_EEEEEEEvNS4_8identityESY_S19_vS1A_EENS_8epilogue10collective18CollectiveEpilogueINS1C_23Sm100TmaWarpSpecializedILi3ELi2ELi16ELb1ELb0EEEJSG_NS5_IJNSR_ISE_SB_EENSR_IS15_SB_EEEEESH_SI_SH_SI_NS1C_6fusion15FusionCallbacksIS1G_NS1K_17LinearCombinationISH_fSH_fLNS_15FloatRoundStyleE2EEESG_S1J_JEEENS4_5SM1004TMEM4LOAD26SM100_TMEM_LOAD_16dp128b8xESY_S19_NS4_17SM75_U32x4_LDSM_NENS4_14SM90_TMA_STOREES19_NS4_17SM90_U32x4_STSM_NENS4_39AutoVectorizingCopyWithAssumedAlignmentILi128EEEEEEvvEEEEvNT_6ParamsE,@function
        .size           _ZN7cutlass13device_kernelINS_4gemm6kernel13GemmUniversalIN4cute5tupleIJiiiiEEENS1_10collective13CollectiveMmaINS1_35MainloopSm100TmaUmmaWarpSpecializedILi2ELi2ELi4ENS5_IJNS4_1CILi1EEESB_SB_EEEEENS5_IJNSA_ILi64EEESE_NSA_ILi128EEEEEENS_10tfloat32_tENS5_IJlSB_lEEESH_SI_NS4_8TiledMMAINS4_8MMA_AtomIJNS4_17SM100_MMA_TF32_SSISH_SH_fLi64ELi64ELNS4_4UMMA5MajorE0ELSN_0ELNSM_7ScaleInE0ELSO_0EEEEEENS4_6LayoutISC_NS5_IJNSA_ILi0EEESS_SS_EEEEENS5_IJNS4_10UnderscoreESV_SV_EEEEENS4_13SM90_TMA_LOADENS4_14ComposedLayoutINS4_7SwizzleILi3ELi4ELi3EEENS4_18smem_ptr_flag_bitsILi32EEENSR_INS5_IJNSA_ILi8EEENSA_ILi32EEEEEENS5_IJS15_SB_EEEEEEEvNS4_8identityESY_S19_vS1A_EENS_8epilogue10collective18CollectiveEpilogueINS1C_23Sm100TmaWarpSpecializedILi3ELi2ELi16ELb1ELb0EEEJSG_NS5_IJNSR_ISE_SB_EENSR_IS15_SB_EEEEESH_SI_SH_SI_NS1C_6fusion15FusionCallbacksIS1G_NS1K_17LinearCombinationISH_fSH_fLNS_15FloatRoundStyleE2EEESG_S1J_JEEENS4_5SM1004TMEM4LOAD26SM100_TMEM_LOAD_16dp128b8xESY_S19_NS4_17SM75_U32x4_LDSM_NENS4_14SM90_TMA_STOREES19_NS4_17SM90_U32x4_STSM_NENS4_39AutoVectorizingCopyWithAssumedAlignmentILi128EEEEEEvvEEEEvNT_6ParamsE,(.L_x_152 - _ZN7cutlass13device_kernelINS_4gemm6kernel13GemmUniversalIN4cute5tupleIJiiiiEEENS1_10collective13CollectiveMmaINS1_35MainloopSm100TmaUmmaWarpSpecializedILi2ELi2ELi4ENS5_IJNS4_1CILi1EEESB_SB_EEEEENS5_IJNSA_ILi64EEESE_NSA_ILi128EEEEEENS_10tfloat32_tENS5_IJlSB_lEEESH_SI_NS4_8TiledMMAINS4_8MMA_AtomIJNS4_17SM100_MMA_TF32_SSISH_SH_fLi64ELi64ELNS4_4UMMA5MajorE0ELSN_0ELNSM_7ScaleInE0ELSO_0EEEEEENS4_6LayoutISC_NS5_IJNSA_ILi0EEESS_SS_EEEEENS5_IJNS4_10UnderscoreESV_SV_EEEEENS4_13SM90_TMA_LOADENS4_14ComposedLayoutINS4_7SwizzleILi3ELi4ELi3EEENS4_18smem_ptr_flag_bitsILi32EEENSR_INS5_IJNSA_ILi8EEENSA_ILi32EEEEEENS5_IJS15_SB_EEEEEEEvNS4_8identityESY_S19_vS1A_EENS_8epilogue10collective18CollectiveEpilogueINS1C_23Sm100TmaWarpSpecializedILi3ELi2ELi16ELb1ELb0EEEJSG_NS5_IJNSR_ISE_SB_EENSR_IS15_SB_EEEEESH_SI_SH_SI_NS1C_6fusion15FusionCallbacksIS1G_NS1K_17LinearCombinationISH_fSH_fLNS_15FloatRoundStyleE2EEESG_S1J_JEEENS4_5SM1004TMEM4LOAD26SM100_TMEM_LOAD_16dp128b8xESY_S19_NS4_17SM75_U32x4_LDSM_NENS4_14SM90_TMA_STOREES19_NS4_17SM90_U32x4_STSM_NENS4_39AutoVectorizingCopyWithAssumedAlignmentILi128EEEEEEvvEEEEvNT_6ParamsE)
        .other          _ZN7cutlass13device_kernelINS_4gemm6kernel13GemmUniversalIN4cute5tupleIJiiiiEEENS1_10collective13CollectiveMmaINS1_35MainloopSm100TmaUmmaWarpSpecializedILi2ELi2ELi4ENS5_IJNS4_1CILi1EEESB_SB_EEEEENS5_IJNSA_ILi64EEESE_NSA_ILi128EEEEEENS_10tfloat32_tENS5_IJlSB_lEEESH_SI_NS4_8TiledMMAINS4_8MMA_AtomIJNS4_17SM100_MMA_TF32_SSISH_SH_fLi64ELi64ELNS4_4UMMA5MajorE0ELSN_0ELNSM_7ScaleInE0ELSO_0EEEEEENS4_6LayoutISC_NS5_IJNSA_ILi0EEESS_SS_EEEEENS5_IJNS4_10UnderscoreESV_SV_EEEEENS4_13SM90_TMA_LOADENS4_14ComposedLayoutINS4_7SwizzleILi3ELi4ELi3EEENS4_18smem_ptr_flag_bitsILi32EEENSR_INS5_IJNSA_ILi8EEENSA_ILi32EEEEEENS5_IJS15_SB_EEEEEEEvNS4_8identityESY_S19_vS1A_EENS_8epilogue10collective18CollectiveEpilogueINS1C_23Sm100TmaWarpSpecializedILi3ELi2ELi16ELb1ELb0EEEJSG_NS5_IJNSR_ISE_SB_EENSR_IS15_SB_EEEEESH_SI_SH_SI_NS1C_6fusion15FusionCallbacksIS1G_NS1K_17LinearCombinationISH_fSH_fLNS_15FloatRoundStyleE2EEESG_S1J_JEEENS4_5SM1004TMEM4LOAD26SM100_TMEM_LOAD_16dp128b8xESY_S19_NS4_17SM75_U32x4_LDSM_NENS4_14SM90_TMA_STOREES19_NS4_17SM90_U32x4_STSM_NENS4_39AutoVectorizingCopyWithAssumedAlignmentILi128EEEEEEvvEEEEvNT_6ParamsE,@"STO_CUDA_ENTRY STV_DEFAULT"
_ZN7cutlass13device_kernelINS_4gemm6kernel13GemmUniversalIN4cute5tupleIJiiiiEEENS1_10collective13CollectiveMmaINS1_35MainloopSm100TmaUmmaWarpSpecializedILi2ELi2ELi4ENS5_IJNS4_1CILi1EEESB_SB_EEEEENS5_IJNSA_ILi64EEESE_NSA_ILi128EEEEEENS_10tfloat32_tENS5_IJlSB_lEEESH_SI_NS4_8TiledMMAINS4_8MMA_AtomIJNS4_17SM100_MMA_TF32_SSISH_SH_fLi64ELi64ELNS4_4UMMA5MajorE0ELSN_0ELNSM_7ScaleInE0ELSO_0EEEEEENS4_6LayoutISC_NS5_IJNSA_ILi0EEESS_SS_EEEEENS5_IJNS4_10UnderscoreESV_SV_EEEEENS4_13SM90_TMA_LOADENS4_14ComposedLayoutINS4_7SwizzleILi3ELi4ELi3EEENS4_18smem_ptr_flag_bitsILi32EEENSR_INS5_IJNSA_ILi8EEENSA_ILi32EEEEEENS5_IJS15_SB_EEEEEEEvNS4_8identityESY_S19_vS1A_EENS_8epilogue10collective18CollectiveEpilogueINS1C_23Sm100TmaWarpSpecializedILi3ELi2ELi16ELb1ELb0EEEJSG_NS5_IJNSR_ISE_SB_EENSR_IS15_SB_EEEEESH_SI_SH_SI_NS1C_6fusion15FusionCallbacksIS1G_NS1K_17LinearCombinationISH_fSH_fLNS_15FloatRoundStyleE2EEESG_S1J_JEEENS4_5SM1004TMEM4LOAD26SM100_TMEM_LOAD_16dp128b8xESY_S19_NS4_17SM75_U32x4_LDSM_NENS4_14SM90_TMA_STOREES19_NS4_17SM90_U32x4_STSM_NENS4_39AutoVectorizingCopyWithAssumedAlignmentILi128EEEEEEvvEEEEvNT_6ParamsE:
[----:B------:R-:W1:Y:S01]  /*0000*/  LDC R1, c[0x0][0x37c] ;  /* 0x0000df00ff017b82 */ /* 0x000e620000000800 */
[----:B------:R-:W2:Y:S01]  /*0010*/  S2R R79, SR_TID.X ;  /* 0x00000000004f7919 */ /* 0x000ea20000002100 */
[----:B------:R-:W3:Y:S01]  /*0020*/  LDCU.64 UR8, c[0x0][0x890] ;  /* 0x00011200ff0877ac */ /* 0x000ee20008000a00 */
[----:B------:R-:W-:Y:S02]  /*0030*/  PRMT R67, RZ, 0x7610, R67 ;  /* 0x00007610ff437816 */ /* 0x000fe40000000043 */
[----:B------:R-:W-:Y:S01]  /*0040*/  ELECT P5, URZ, PT ;  /* 0x0000000000ff782f */ /* 0x000fe200038a0000 */
[----:B------:R-:W4:Y:S01]  /*0050*/  LDCU.64 UR56, c[0x0][0x358] ;  /* 0x00006b00ff3877ac */ /* 0x000f220008000a00 */
[----:B---3--:R-:W-:-:S04]  /*0060*/  UISETP.NE.U32.AND UP0, UPT, UR8, URZ, UPT ;  /* 0x000000ff0800728c */ /* 0x008fc8000bf05070 */
[----:B------:R-:W-:Y:S01]  /*0070*/  UISETP.NE.AND.EX UP0, UPT, UR9, URZ, UPT, UP0 ;  /* 0x000000ff0900728c */ /* 0x000fe2000bf05300 */
[----:B--2---:R-:W-:-:S05]  /*0080*/  SHF.R.U32.HI R73, RZ, 0x5, R79 ;  /* 0x00000005ff497819 */ /* 0x004fca000001164f */
[----:B------:R-:W2:Y:S02]  /*0090*/  SHFL.IDX PT, R0, R73, RZ, 0x1f ;  /* 0x00001fff49007589 */ /* 0x000ea400000e0000 */
[----:B--2---:R-:W-:Y:S01]  /*00a0*/  R2UR UR10, R0 ;  /* 0x00000000000a72ca */ /* 0x004fe200000e0000 */
[----:B-1--4-:R-:W-:-:S14]  /*00b0*/  BRA.U UP0, `(.L_x_0) ;  /* 0x00000001002c7547 */ /* 0x012fdc000b800000 */
[----:B------:R-:W1:Y:S02]  /*00c0*/  LDCU.64 UR4, c[0x0][0x888] ;  /* 0x00011100ff0477ac */ /* 0x000e640008000a00 */
[----:B-1----:R-:W-:-:S04]  /*00d0*/  UISETP.NE.U32.AND UP0, UPT, UR4, URZ, UPT ;  /* 0x000000ff0400728c */ /* 0x002fc8000bf05070 */
[----:B------:R-:W-:-:S09]  /*00e0*/  UISETP.NE.AND.EX UP0, UPT, UR5, URZ, UPT, UP0 ;  /* 0x000000ff0500728c */ /* 0x000fd2000bf05300 */
[----:B------:R-:W-:Y:S05]  /*00f0*/  BRA.U !UP0, `(.L_x_1) ;  /* 0x0000000108107547 */ /* 0x000fea000b800000 */
[----:B------:R-:W1:Y:S02]  /*0100*/  LDC.64 R2, c[0x0][0x888] ;  /* 0x00022200ff027b82 */ /* 0x000e640000000a00 */
[----:B-1----:R1:W5:Y:S01]  /*0110*/  LDG.E R35, desc[UR56][R2.64] ;  /* 0x0000003802237981 */ /* 0x002362000c1e1900 */
[----:B------:R-:W-:Y:S01]  /*0120*/  HFMA2 R67, -RZ, RZ, 0, 5.9604644775390625e-08 ;  /* 0x00000001ff437431 */ /* 0x000fe200000001ff */
[----:B------:R-:W-:Y:S05]  /*0130*/  BRA `(.L_x_0) ;  /* 0x00000000000c7947 */ /* 0x000fea0003800000 */
.L_x_1:
[----:B------:R-:W1:Y:S01]  /*0140*/  LDCU UR4, c[0x0][0x880] ;  /* 0x00011000ff0477ac */ /* 0x000e620008000800 */
[----:B------:R-:W-:Y:S01]  /*0150*/  HFMA2 R67, -RZ, RZ, 0, 5.9604644775390625e-08 ;  /* 0x00000001ff437431 */ /* 0x000fe200000001ff */
[----:B-1----:R-:W-:-:S07]  /*0160*/  MOV R35, UR4 ;  /* 0x0000000400237c02 */ /* 0x002fce0008000f00 */
.L_x_0:
[----:B------:R-:W2:Y:S02]  /*0170*/  LDCU.64 UR4, c[0x0][0x8b0] ;  /* 0x00011600ff0477ac */ /* 0x000ea40008000a00 */
[----:B--2---:R-:W-:-:S04]  /*0180*/  UISETP.NE.U32.AND UP0, UPT, UR4, URZ, UPT ;  /* 0x000000ff0400728c */ /* 0x004fc8000bf05070 */
[----:B------:R-:W-:-:S09]  /*0190*/  UISETP.NE.AND.EX UP0, UPT, UR5, URZ, UPT, UP0 ;  /* 0x000000ff0500728c */ /* 0x000fd2000bf05300 */
[----:B------:R-:W-:Y:S05]  /*01a0*/  BRA.U UP0, `(.L_x_2) ;  /* 0x0000000100247547 */ /* 0x000fea000b800000 */
[----:B------:R-:W2:Y:S02]  /*01b0*/  LDCU.64 UR4, c[0x0][0x8a8] ;  /* 0x00011500ff0477ac */ /* 0x000ea40008000a00 */
[----:B--2---:R-:W-:-:S04]  /*01c0*/  UISETP.NE.U32.AND UP0, UPT, UR4, URZ, UPT ;  /* 0x000000ff0400728c */ /* 0x004fc8000bf05070 */
[----:B------:R-:W-:-:S09]  /*01d0*/  UISETP.NE.AND.EX UP0, UPT, UR5, URZ, UPT, UP0 ;  /* 0x000000ff0500728c */ /* 0x000fd2000bf05300 */
[----:B------:R-:W-:Y:S05]  /*01e0*/  BRA.U !UP0, `(.L_x_3) ;  /* 0x00000001080c7547 */ /* 0x000fea000b800000 */
[----:B-1----:R-:W1:Y:S02]  /*01f0*/  LDC.64 R2, c[0x0][0x8a8] ;  /* 0x00022a00ff027b82 */ /* 0x002e640000000a00 */
[----:B-1----:R2:W5:Y:S01]  /*0200*/  LDG.E R33, desc[UR56][R2.64] ;  /* 0x0000003802217981 */ /* 0x002562000c1e1900 */
[----:B------:R-:W-:Y:S05]  /*0210*/  BRA `(.L_x_2) ;  /* 0x0000000000087947 */ /* 0x000fea0003800000 */
.L_x_3:
[----:B------:R-:W2:Y:S02]  /*0220*/  LDCU UR4, c[0x0][0x8a0] ;  /* 0x00011400ff0477ac */ /* 0x000ea40008000800 */
[----:B--2---:R-:W-:Y:S02]  /*0230*/  MOV R33, UR4 ;  /* 0x0000000400217c02 */ /* 0x004fe40008000f00 */
.L_x_2:
[----:B------:R-:W-:Y:S01]  /*0240*/  IMAD.U32 R0, RZ, RZ, UR10 ;  /* 0x0000000aff007e24 */ /* 0x000fe2000f8e00ff */
[----:B------:R-:W-:Y:S04]  /*0250*/  BSSY.RECONVERGENT B0, `(.L_x_4) ;  /* 0x000000c000007945 */ /* 0x000fe80003800200 */
[C---:B------:R-:W-:Y:S02]  /*0260*/  ISETP.NE.OR P1, PT, R0.reuse, 0x1, !P5 ;  /* 0x000000010000780c */ /* 0x040fe40006f25670 */
[----:B------:R-:W-:-:S11]  /*0270*/  ISETP.NE.OR P0, PT, R0, 0x3, !P5 ;  /* 0x000000030000780c */ /* 0x000fd60006f05670 */
[----:B------:R-:W-:Y:S05]  /*0280*/  @P1 BRA `(.L_x_5) ;  /* 0x0000000000201947 */ /* 0x000fea0003800000 */
[----:B------:R-:W3:Y:S02]  /*0290*/  LDCU.64 UR4, c[0x0][0x348] ;  /* 0x00006900ff0477ac */ /* 0x000ee40008000a00 */
[----:B---3--:R-:W-:Y:S02]  /*02a0*/  UIADD3 UR6, UP1, UPT, UR4, 0x80, URZ ;  /* 0x0000008004067890 */ /* 0x008fe4000ff3e0ff */
[----:B------:R-:W-:Y:S02]  /*02b0*/  UIADD3 UR4, UP0, UPT, UR4, 0x180, URZ ;  /* 0x0000018004047890 */ /* 0x000fe4000ff1e0ff */
[----:B------:R-:W-:Y:S02]  /*02c0*/  UIADD3.X UR7, UPT, UPT, URZ, UR5, URZ, UP1, !UPT ;  /* 0x00000005ff077290 */ /* 0x000fe40008ffe4ff */
[----:B------:R-:W-:-:S07]  /*02d0*/  UIADD3.X UR5, UPT, UPT, URZ, UR5, URZ, UP0, !UPT ;  /* 0x00000005ff057290 */ /* 0x000fce00087fe4ff */
[----:B------:R3:W-:Y:S02]  /*02e0*/  UTMACCTL.PF [UR6] ;  /* 0x00000000060079b9 */ /* 0x0007e40008040000 */
[----:B------:R3:W-:Y:S02]  /*02f0*/  UTMACCTL.PF [UR4] ;  /* 0x00000000040079b9 */ /* 0x0007e40008040000 */
[----:B---3--:R-:W-:Y:S01]  /*0300*/  NOP ;  /* 0x0000000000007918 */ /* 0x008fe20000000000 */
.L_x_5:
[----:B------:R-:W-:Y:S05]  /*0310*/  BSYNC.RECONVERGENT B0 ;  /* 0x0000000000007941 */ /* 0x000fea0003800200 */
.L_x_4:
[----:B------:R-:W-:Y:S04]  /*0320*/  BSSY.RECONVERGENT B0, `(.L_x_6) ;  /* 0x000000a000007945 */ /* 0x000fe80003800200 */
        /* <DEDUP_REMOVED lines=9> */
.L_x_7:
[----:B------:R-:W-:Y:S05]  /*03c0*/  BSYNC.RECONVERGENT B0 ;  /* 0x0000000000007941 */ /* 0x000fea0003800200 */
.L_x_6:
[----:B------:R-:W3:Y:S01]  /*03d0*/  LDCU.64 UR4, c[0x0][0x888] ;  /* 0x00011100ff0477ac */ /* 0x000ee20008000a00 */
[----:B------:R-:W-:Y:S02]  /*03e0*/  UISETP.EQ.U32.AND UP1, UPT, UR8, URZ, UPT ;  /* 0x000000ff0800728c */ /* 0x000fe4000bf22070 */
[----:B------:R-:W-:Y:S02]  /*03f0*/  UPLOP3.LUT UP2, UPT, UPT, UPT, UPT, 0x80, 0x8 ;  /* 0x000000000008789c */ /* 0x000fe40003f4f070 */
[----:B---3--:R-:W-:-:S04]  /*0400*/  UISETP.NE.U32.AND UP0, UPT, UR4, URZ, UPT ;  /* 0x000000ff0400728c */ /* 0x008fc8000bf05070 */
[----:B------:R-:W-:-:S04]  /*0410*/  UISETP.NE.AND.EX UP0, UPT, UR5, URZ, UPT, UP0 ;  /* 0x000000ff0500728c */ /* 0x000fc8000bf05300 */
[----:B------:R-:W-:-:S04]  /*0420*/  UISETP.EQ.OR.EX UP3, UPT, UR9, URZ, !UP0, UP1 ;  /* 0x000000ff0900728c */ /* 0x000fc8000c762710 */
[----:B------:R-:W-:-:S05]  /*0430*/  UP2UR UR43, UPR, URZ, 0x8 ;  /* 0x00000008ff2b7883 */ /* 0x000fca0008000000 */
[----:B------:R-:W-:Y:S07]  /*0440*/  BRA.U !UP3, `(.L_x_8) ;  /* 0x000000010b207547 */ /* 0x000fee000b800000 */
[----:B------:R-:W-:Y:S01]  /*0450*/  UISETP.NE.U32.AND UP2, UPT, UR8, URZ, UPT ;  /* 0x000000ff0800728c */ /* 0x000fe2000bf45070 */
[----:B-----5:R-:W-:Y:S01]  /*0460*/  FSETP.NEU.AND P0, PT, R35, RZ, PT ;  /* 0x000000ff2300720b */ /* 0x020fe20003f0d000 */
[----:B------:R-:W-:Y:S02]  /*0470*/  USEL UR4, URZ, 0xffffffff, UP0 ;  /* 0xffffffffff047887 */ /* 0x000fe40008000000 */
[----:B------:R-:W-:-:S10]  /*0480*/  UISETP.NE.AND.EX UP2, UPT, UR9, URZ, UPT, UP2 ;  /* 0x000000ff0900728c */ /* 0x000fd4000bf45320 */
[----:B------:R-:W-:Y:S01]  /*0490*/  VOTEU.ANY UP1, P0 ;  /* 0x0000000000ff7886 */ /* 0x000fe20000020100 */
[----:B------:R-:W-:-:S04]  /*04a0*/  @!UP2 USEL UR4, URZ, 0xffffffff, UP1 ;  /* 0xffffffffff04a887 */ /* 0x000fc80008800000 */
[----:B------:R-:W-:-:S04]  /*04b0*/  ULOP3.LUT UR4, UR4, 0x1, URZ, 0xc0, !UPT ;  /* 0x0000000104047892 */ /* 0x000fc8000f8ec0ff */
[----:B------:R-:W-:-:S11]  /*04c0*/  UISETP.NE.U32.AND UP2, UPT, UR4, 0x1, UPT ;  /* 0x000000010400788c */ /* 0x000fd6000bf45070 */
.L_x_8:
[----:B-12---:R-:W1:Y:S01]  /*04d0*/  SHFL.IDX PT, R2, R73, RZ, 0x1f ;  /* 0x00001fff49027589 */ /* 0x006e6200000e0000 */
[----:B------:R-:W-:-:S04]  /*04e0*/  UISETP.NE.AND UP1, UPT, UR10, 0x2, UPT ;  /* 0x000000020a00788c */ /* 0x000fc8000bf25270 */
[----:B------:R-:W-:Y:S01]  /*04f0*/  USEL UR20, URZ, 0x1, UP1 ;  /* 0x00000001ff147887 */ /* 0x000fe20008800000 */
[----:B-1----:R-:W-:-:S13]  /*0500*/  ISETP.NE.AND P0, PT, R2, RZ, PT ;  /* 0x000000ff0200720c */ /* 0x002fda0003f05270 */
[----:B------:R-:W-:Y:S05]  /*0510*/  @P0 BRA `(.L_x_9) ;  /* 0x0000000000380947 */ /* 0x000fea0003800000 */
[----:B------:R-:W1:Y:S01]  /*0520*/  S2UR UR4, SR_CgaCtaId ;  /* 0x00000000000479c3 */ /* 0x000e620000008800 */
[----:B------:R-:W-:Y:S01]  /*0530*/  UMOV UR5, 0x400 ;  /* 0x0000040000057882 */ /* 0x000fe20000000000 */
[----:B------:R-:W-:Y:S01]  /*0540*/  UMOV UR6, 0x1 ;  /* 0x0000000100067882 */ /* 0x000fe20000000000 */
[----:B------:R-:W-:Y:S01]  /*0550*/  ELECT P0, URZ, PT ;  /* 0x0000000000ff782f */ /* 0x000fe20003800000 */
[----:B------:R-:W-:-:S04]  /*0560*/  UIADD3 UR6, UPT, UPT, -UR6, 0x100000, URZ ;  /* 0x0010000006067890 */ /* 0x000fc8000fffe1ff */
[----:B------:R-:W-:Y:S02]  /*0570*/  USHF.L.U32 UR7, UR6, 0xb, URZ ;  /* 0x0000000b06077899 */ /* 0x000fe400080006ff */
[----:B------:R-:W-:Y:S02]  /*0580*/  USHF.L.U32 UR6, UR6, 0x1, URZ ;  /* 0x0000000106067899 */ /* 0x000fe400080006ff */
[----:B-1----:R-:W-:Y:S01]  /*0590*/  ULEA UR4, UR4, UR5, 0x18 ;  /* 0x0000000504047291 */ /* 0x002fe2000f8ec0ff */
[----:B------:R-:W1:Y:S11]  /*05a0*/  FENCE.VIEW.ASYNC.S ;  /* 0x00000000000073c6 */ /* 0x000e760000000000 */
[----:B-1----:R1:W2:Y:S01]  /*05b0*/  SYNCS.EXCH.64 URZ, [UR4], UR6 ;  /* 0x0000000604ff75b2 */ /* 0x0022a20008000100 */
[----:B------:R1:W3:Y:S01]  /*05c0*/  SYNCS.EXCH.64 URZ, [UR4+0x10], UR6 ;  /* 0x0000100604ff75b2 */ /* 0x0002e20008000100 */
[----:B------:R1:W4:Y:S01]  /*05d0*/  SYNCS.EXCH.64 URZ, [UR4+0x8], UR6 ;  /* 0x0000080604ff75b2 */ /* 0x0003220008000100 */
[----:B------:R1:W1:Y:S01]  /*05e0*/  SYNCS.EXCH.64 URZ, [UR4+0x18], UR6 ;  /* 0x0000180604ff75b2 */ /* 0x0002620008000100 */
[----:B------:R-:W-:Y:S01]  /*05f0*/  NOP ;  /* 0x0000000000007918 */ /* 0x000fe20000000000 */
.L_x_9:
[----:B------:R-:W2:Y:S01]  /*0600*/  SHFL.IDX PT, R2, R73, RZ, 0x1f ;  /* 0x00001fff49027589 */ /* 0x000ea200000e0000 */
[----:B------:R-:W-:Y:S01]  /*0610*/  NOP ;  /* 0x0000000000007918 */ /* 0x000fe20000000000 */
[----:B--2---:R-:W-:-:S13]  /*0620*/  ISETP.NE.AND P0, PT, R2, 0x1, PT ;  /* 0x000000010200780c */ /* 0x004fda0003f05270 */
[----:B------:R-:W-:Y:S05]  /*0630*/  @P0 BRA `(.L_x_10) ;  /* 0x0000000000500947 */ /* 0x000fea0003800000 */
[----:B-1----:R-:W1:Y:S01]  /*0640*/  S2UR UR4, SR_CgaCtaId ;  /* 0x00000000000479c3 */ /* 0x002e620000008800 */
[----:B------:R-:W-:Y:S01]  /*0650*/  UMOV UR5, 0x400 ;  /* 0x0000040000057882 */ /* 0x000fe20000000000 */
[----:B------:R-:W-:Y:S01]  /*0660*/  UMOV UR8, 0x20 ;  /* 0x0000002000087882 */ /* 0x000fe20000000000 */
[----:B------:R-:W-:Y:S01]  /*0670*/  UMOV UR6, 0x80 ;  /* 0x0000008000067882 */ /* 0x000fe20000000000 */
[----:B------:R-:W-:-:S04]  /*0680*/  UIADD3 UR8, UPT, UPT, -UR8, 0x100000, URZ ;  /* 0x0010000008087890 */ /* 0x000fc8000fffe1ff */
[----:B------:R-:W-:Y:S02]  /*0690*/  USHF.L.U32 UR9, UR8, 0xb, URZ ;  /* 0x0000000b08097899 */ /* 0x000fe400080006ff */
[----:B------:R-:W-:Y:S02]  /*06a0*/  USHF.L.U32 UR8, UR8, 0x1, URZ ;  /* 0x0000000108087899 */ /* 0x000fe400080006ff */
[----:B------:R-:W-:-:S04]  /*06b0*/  UIADD3 UR6, UPT, UPT, -UR6, 0x100000, URZ ;  /* 0x0010000006067890 */ /* 0x000fc8000fffe1ff */
[----:B------:R-:W-:Y:S02]  /*06c0*/  USHF.L.U32 UR7, UR6, 0xb, URZ ;  /* 0x0000000b06077899 */ /* 0x000fe400080006ff */
[----:B------:R-:W-:Y:S01]  /*06d0*/  USHF.L.U32 UR6, UR6, 0x1, URZ ;  /* 0x0000000106067899 */ /* 0x000fe200080006ff */
[----:B------:R-:W-:Y:S01]  /*06e0*/  ELECT P0, URZ, PT ;  /* 0x0000000000ff782f */ /* 0x000fe20003800000 */
[----:B-1----:R-:W-:Y:S01]  /*06f0*/  ULEA UR4, UR4, UR5, 0x18 ;  /* 0x0000000504047291 */ /* 0x002fe2000f8ec0ff */
[----:B------:R-:W1:Y:S11]  /*0700*/  FENCE.VIEW.ASYNC.S ;  /* 0x00000000000073c6 */ /* 0x000e760000000000 */
[----:B-1----:R2:W1:Y:S01]  /*0710*/  SYNCS.EXCH.64 URZ, [UR4+0x20], UR8 ;  /* 0x0000200804ff75b2 */ /* 0x0024620008000100 */
[----:B------:R2:W1:Y:S01]  /*0720*/  SYNCS.EXCH.64 URZ, [UR4+0x38], UR6 ;  /* 0x0000380604ff75b2 */ /* 0x0004620008000100 */
[----:B------:R2:W1:Y:S01]  /*0730*/  SYNCS.EXCH.64 URZ, [UR4+0x28], UR8 ;  /* 0x0000280804ff75b2 */ /* 0x0004620008000100 */
[----:B------:R2:W1:Y:S01]  /*0740*/  SYNCS.EXCH.64 URZ, [UR4+0x40], UR6 ;  /* 0x0000400604ff75b2 */ /* 0x0004620008000100 */
[----:B------:R2:W1:Y:S01]  /*0750*/  SYNCS.EXCH.64 URZ, [UR4+0x30], UR8 ;  /* 0x0000300804ff75b2 */ /* 0x0004620008000100 */
[----:B------:R2:W1:Y:S02]  /*0760*/  SYNCS.EXCH.64 URZ, [UR4+0x48], UR6 ;  /* 0x0000480604ff75b2 */ /* 0x0004640008000100 */
[----:B--2---:R-:W-:Y:S01]  /*0770*/  NOP ;  /* 0x0000000000007918 */ /* 0x004fe20000000000 */
.L_x_10:
[----:B------:R-:W2:Y:S01]  /*0780*/  SHFL.IDX PT, R2, R73, RZ, 0x1f ;  /* 0x00001fff49027589 */ /* 0x000ea200000e0000 */
[----:B------:R-:W-:Y:S01]  /*0790*/  NOP ;  /* 0x0000000000007918 */ /* 0x000fe20000000000 */
[----:B--2---:R-:W-:-:S13]  /*07a0*/  ISETP.NE.AND P0, PT, R2, 0x3, PT ;  /* 0x000000030200780c */ /* 0x004fda0003f05270 */
[----:B------:R-:W-:Y:S05]  /*07b0*/  @P0 BRA `(.L_x_11) ;  /* 0x0000000000300947 */ /* 0x000fea0003800000 */
[----:B-1----:R-:W1:Y:S01]  /*07c0*/  S2UR UR6, SR_CgaCtaId ;  /* 0x00000000000679c3 */ /* 0x002e620000008800 */
[----:B------:R-:W-:Y:S01]  /*07d0*/  UMOV UR4, 0x400 ;  /* 0x0000040000047882 */ /* 0x000fe20000000000 */
[----:B------:R-:W-:Y:S01]  /*07e0*/  UMOV UR5, 0x20 ;  /* 0x0000002000057882 */ /* 0x000fe20000000000 */
[----:B------:R-:W-:Y:S01]  /*07f0*/  ELECT P0, URZ, PT ;  /* 0x0000000000ff782f */ /* 0x000fe20003800000 */
[----:B-1----:R-:W-:Y:S02]  /*0800*/  ULEA UR6, UR6, UR4, 0x18 ;  /* 0x0000000406067291 */ /* 0x002fe4000f8ec0ff */
[----:B------:R-:W-:-:S04]  /*0810*/  UIADD3 UR4, UPT, UPT, -UR5, 0x100000, URZ ;  /* 0x0010000005047890 */ /* 0x000fc8000fffe1ff */
[----:B------:R-:W-:Y:S02]  /*0820*/  USHF.L.U32 UR5, UR4, 0xb, URZ ;  /* 0x0000000b04057899 */ /* 0x000fe400080006ff */
[----:B------:R-:W-:Y:S01]  /*0830*/  USHF.L.U32 UR4, UR4, 0x1, URZ ;  /* 0x0000000104047899 */ /* 0x000fe200080006ff */
[----:B------:R-:W1:Y:S11]  /*0840*/  FENCE.VIEW.ASYNC.S ;  /* 0x00000000000073c6 */ /* 0x000e760000000000 */
[----:B-1----:R2:W1:Y:S01]  /*0850*/  SYNCS.EXCH.64 URZ, [UR6+0x50], UR4 ;  /* 0x0000500406ff75b2 */ /* 0x0024620008000100 */
[----:B------:R2:W1:Y:S02]  /*0860*/  SYNCS.EXCH.64 URZ, [UR6+0x58], UR4 ;  /* 0x0000580406ff75b2 */ /* 0x0004640008000100 */
[----:B--2---:R-:W-:Y:S01]  /*0870*/  NOP ;  /* 0x0000000000007918 */ /* 0x004fe20000000000 */
.L_x_11:
[----:B------:R-:W2:Y:S01]  /*0880*/  SHFL.IDX PT, R2, R73, RZ, 0x1f ;  /* 0x00001fff49027589 */ /* 0x000ea200000e0000 */
[----:B------:R-:W-:Y:S01]  /*0890*/  NOP ;  /* 0x0000000000007918 */ /* 0x000fe20000000000 */
[----:B--2---:R-:W-:-:S13]  /*08a0*/  ISETP.NE.AND P0, PT, R2, 0x4, PT ;  /* 0x000000040200780c */ /* 0x004fda0003f05270 */
[----:B------:R-:W-:Y:S05]  /*08b0*/  @P0 BRA `(.L_x_12) ;  /* 0x00000000004c0947 */ /* 0x000fea0003800000 */
[----:B-1----:R-:W1:Y:S01]  /*08c0*/  S2UR UR6, SR_CgaCtaId ;  /* 0x00000000000679c3 */ /* 0x002e620000008800 */
[----:B------:R-:W-:Y:S01]  /*08d0*/  UMOV UR4, 0x100 ;  /* 0x0000010000047882 */ /* 0x000fe20000000000 */
[----:B------:R-:W-:Y:S01]  /*08e0*/  UMOV UR5, 0x400 ;  /* 0x0000040000057882 */ /* 0x000fe20000000000 */
[----:B------:R-:W-:Y:S01]  /*08f0*/  USEL UR4, UR4, 0xe0, UP2 ;  /* 0x000000e004047887 */ /* 0x000fe20009000000 */
[----:B------:R-:W-:Y:S01]  /*0900*/  UMOV UR8, 0x1 ;  /* 0x0000000100087882 */ /* 0x000fe20000000000 */
[----:B------:R-:W-:Y:S01]  /*0910*/  ELECT P0, URZ, PT ;  /* 0x0000000000ff782f */ /* 0x000fe20003800000 */
[----:B------:R-:W-:-:S04]  /*0920*/  UIADD3 UR8, UPT, UPT, -UR8, 0x100000, URZ ;  /* 0x0010000008087890 */ /* 0x000fc8000fffe1ff */
[----:B------:R-:W-:Y:S02]  /*0930*/  USHF.L.U32 UR9, UR8, 0xb, URZ ;  /* 0x0000000b08097899 */ /* 0x000fe400080006ff */
[----:B------:R-:W-:Y:S02]  /*0940*/  USHF.L.U32 UR8, UR8, 0x1, URZ ;  /* 0x0000000108087899 */ /* 0x000fe400080006ff */
[----:B-1----:R-:W-:Y:S02]  /*0950*/  ULEA UR6, UR6, UR5, 0x18 ;  /* 0x0000000506067291 */ /* 0x002fe4000f8ec0ff */
[----:B------:R-:W-:-:S04]  /*0960*/  UIADD3 UR4, UPT, UPT, -UR4, 0x100000, URZ ;  /* 0x0010000004047890 */ /* 0x000fc8000fffe1ff */
[----:B------:R-:W-:Y:S02]  /*0970*/  USHF.L.U32 UR5, UR4, 0xb, URZ ;  /* 0x0000000b04057899 */ /* 0x000fe400080006ff */
[----:B------:R-:W-:Y:S01]  /*0980*/  USHF.L.U32 UR4, UR4, 0x1, URZ ;  /* 0x0000000104047899 */ /* 0x000fe200080006ff */
[----:B------:R-:W1:Y:S03]  /*0990*/  FENCE.VIEW.ASYNC.S ;  /* 0x00000000000073c6 */ /* 0x000e660000000000 */
[----:B-1----:R2:W1:Y:S08]  /*09a0*/  SYNCS.EXCH.64 URZ, [UR6+0x60], UR8 ;  /* 0x0000600806ff75b2 */ /* 0x0024700008000100 */
[----:B------:R2:W1:Y:S01]  /*09b0*/  SYNCS.EXCH.64 URZ, [UR6+0x70], UR4 ;  /* 0x0000700406ff75b2 */ /* 0x0004620008000100 */
[----:B------:R2:W1:Y:S01]  /*09c0*/  SYNCS.EXCH.64 URZ, [UR6+0x68], UR8 ;  /* 0x0000680806ff75b2 */ /* 0x0004620008000100 */
[----:B------:R2:W1:Y:S02]  /*09d0*/  SYNCS.EXCH.64 URZ, [UR6+0x78], UR4 ;  /* 0x0000780406ff75b2 */ /* 0x0004640008000100 */
[----:B--2---:R-:W-:Y:S01]  /*09e0*/  NOP ;  /* 0x0000000000007918 */ /* 0x004fe20000000000 */
.L_x_12:
        /* <DEDUP_REMOVED lines=22> */
[----:B------:R2:W1:Y:S01]  /*0b50*/  SYNCS.EXCH.64 URZ, [UR4+0xb0], UR6 ;  /* 0x0000b00604ff75b2 */ /* 0x0004620008000100 */
[----:B------:R2:W1:Y:S01]  /*0b60*/  SYNCS.EXCH.64 URZ, [UR4+0x98], UR8 ;  /* 0x0000980804ff75b2 */ /* 0x0004620008000100 */
[----:B------:R2:W1:Y:S02]  /*0b70*/  SYNCS.EXCH.64 URZ, [UR4+0xb8], UR6 ;  /* 0x0000b80604ff75b2 */ /* 0x0004640008000100 */
[----:B--2---:R-:W-:Y:S01]  /*0b80*/  NOP ;  /* 0x0000000000007918 */ /* 0x004fe20000000000 */
.L_x_13:
        /* <DEDUP_REMOVED lines=13> */
[----:B-1----:R2:W1:Y:S01]  /*0c60*/  SYNCS.EXCH.64 URZ, [UR4+0xc0], UR6 ;  /* 0x0000c00604ff75b2 */ /* 0x0024620008000100 */
[----:B------:R2:W1:Y:S01]  /*0c70*/  SYNCS.EXCH.64 URZ, [UR4+0xd0], UR6 ;  /* 0x0000d00604ff75b2 */ /* 0x0004620008000100 */
[----:B------:R2:W1:Y:S01]  /*0c80*/  SYNCS.EXCH.64 URZ, [UR4+0xc8], UR6 ;  /* 0x0000c80604ff75b2 */ /* 0x0004620008000100 */
[----:B------:R2:W1:Y:S02]  /*0c90*/  SYNCS.EXCH.64 URZ, [UR4+0xd8], UR6 ;  /* 0x0000d80604ff75b2 */ /* 0x0004640008000100 */
[----:B--2---:R-:W-:Y:S01]  /*0ca0*/  NOP ;  /* 0x0000000000007918 */ /* 0x004fe20000000000 */
.L_x_14:
[----:B------:R-:W2:Y:S01]  /*0cb0*/  S2UR UR5, SR_CTAID.X ;  /* 0x00000000000579c3 */ /* 0x000ea20000002500 */
[----:B------:R-:W-:-:S05]  /*0cc0*/  CS2R.32 R68, SR_CgaSize ;  /* 0x0000000000447805 */ /* 0x000fca0000008a00 */
[----:B------:R-:W-:-:S05]  /*0cd0*/  IMAD R68, R68, -0xa0, RZ ;  /* 0xffffff6044447824 */ /* 0x000fca00078e02ff */
[----:B-1----:R-:W-:-:S14]  /*0ce0*/  R2UR UR7, R68 ;  /* 0x00000000440772ca */ /* 0x002fdc00000e0000 */
[----:B------:R-:W1:Y:S01]  /*0cf0*/  LDCU UR7, c[0x0][UR7+0x2b0] ;  /* 0x00005600070777ac */ /* 0x000e620008000800 */
[----:B------:R-:W-:Y:S01]  /*0d00*/  NOP ;  /* 0x0000000000007918 */ /* 0x000fe20000000000 */
[----:B------:R-:W-:-:S05]  /*0d10*/  CS2R.32 R68, SR_CgaSize ;  /* 0x0000000000447805 */ /* 0x000fca0000008a00 */
[----:B------:R-:W-:-:S05]  /*0d20*/  IMAD R68, R68, -0xa0, RZ ;  /* 0xffffff6044447824 */ /* 0x000fca00078e02ff */
[----:B------:R-:W-:-:S14]  /*0d30*/  R2UR UR6, R68 ;  /* 0x00000000440672ca */ /* 0x000fdc00000e0000 */
[----:B------:R-:W3:Y:S01]  /*0d40*/  LDCU UR6, c[0x0][UR6+0x2b4] ;  /* 0x00005680060677ac */ /* 0x000ee20008000800 */
[----:B------:R-:W4:Y:S08]  /*0d50*/  S2UR UR4, SR_CTAID.Y ;  /* 0x00000000000479c3 */ /* 0x000f300000002600 */
[----:B------:R-:W3:Y:S01]  /*0d60*/  LDC R9, c[0x0][0xb24] ;  /* 0x0002c900ff097b82 */ /* 0x000ee20000000800 */
[----:B--2---:R-:W-:-:S02]  /*0d70*/  I2FP.F32.U32 R4, UR5 ;  /* 0x0000000500047c45 */ /* 0x004fc40008201000 */
[----:B------:R-:W-:-:S05]  /*0d80*/  CS2R.32 R5, SR_CgaSize ;  /* 0x0000000000057805 */ /* 0x000fca0000008a00 */
[----:B------:R-:W-:-:S06]  /*0d90*/  IMAD R5, R5, -0xa0, RZ ;  /* 0xffffff6005057824 */ /* 0x000fcc00078e02ff */
[----:B------:R-:W2:Y:S01]  /*0da0*/  LDC R5, c[0x0][R5+0x2a0] ;  /* 0x0000a80005057b82 */ /* 0x000ea20000000800 */
[----:B------:R-:W-:Y:S01]  /*0db0*/  MOV R21, UR5 ;  /* 0x0000000500157c02 */ /* 0x000fe20008000f00 */
[----:B-1----:R-:W-:Y:S01]  /*0dc0*/  FMUL R4, R4, UR7 ;  /* 0x0000000704047c20 */ /* 0x002fe20008400000 */
[----:B----4-:R-:W-:Y:S02]  /*0dd0*/  I2FP.F32.U32 R2, UR4 ;  /* 0x0000000400027c45 */ /* 0x010fe40008201000 */
[----:B------:R-:W-:-:S05]  /*0de0*/  CS2R.32 R3, SR_CgaSize ;  /* 0x0000000000037805 */ /* 0x000fca0000008a00 */
[----:B------:R-:W-:-:S06]  /*0df0*/  IMAD R3, R3, -0xa0, RZ ;  /* 0xffffff6003037824 */ /* 0x000fcc00078e02ff */
[----:B------:R-:W1:Y:S01]  /*0e00*/  LDC R3, c[0x0][R3+0x2a4] ;  /* 0x0000a90003037b82 */ /* 0x000e620000000800 */
[----:B------:R-:W4:Y:S01]  /*0e10*/  F2I.U32.TRUNC.NTZ R68, R4 ;  /* 0x0000000400447305 */ /* 0x000f22000020f000 */
[----:B------:R-:W-:Y:S01]  /*0e20*/  MOV R20, UR4 ;  /* 0x0000000400147c02 */ /* 0x000fe20008000f00 */
[----:B---3--:R-:W-:-:S05]  /*0e30*/  FMUL R2, R2, UR6 ;  /* 0x0000000602027c20 */ /* 0x008fca0008400000 */
[----:B------:R-:W-:Y:S01]  /*0e40*/  BAR.SYNC.DEFER_BLOCKING 0x0 ;  /* 0x0000000000007b1d */ /* 0x000fe20000010000 */
[----:B------:R-:W-:-:S05]  /*0e50*/  ISETP.GE.AND P0, PT, R9, 0x1, PT ;  /* 0x000000010900780c */ /* 0x000fca0003f06270 */
[----:B------:R-:W3:Y:S02]  /*0e60*/  F2I.U32.TRUNC.NTZ R66, R2 ;  /* 0x0000000200427305 */ /* 0x000ee4000020f000 */
[----:B------:R-:W1:Y:S01]  /*0e70*/  S2UR UR60, SR_CTAID.Z ;  /* 0x00000000003c79c3 */ /* 0x000e620000002700 */
[----:B----4-:R-:W-:-:S05]  /*0e80*/  IADD3 R68, PT, PT, -R68, RZ, RZ ;  /* 0x000000ff44447210 */ /* 0x010fca0007ffe1ff */
[----:B--2---:R-:W-:Y:S01]  /*0e90*/  IMAD R68, R5, R68, UR5 ;  /* 0x0000000505447e24 */ /* 0x004fe2000f8e0244 */
[----:B---3--:R-:W-:-:S05]  /*0ea0*/  IADD3 R66, PT, PT, -R66, RZ, RZ ;  /* 0x000000ff42427210 */ /* 0x008fca0007ffe1ff */
[----:B-1----:R-:W-:Y:S01]  /*0eb0*/  IMAD R66, R3, R66, UR4 ;  /* 0x0000000403427e24 */ /* 0x002fe2000f8e0242 */
[----:B------:R-:W-:Y:S06]  /*0ec0*/  @!P0 BRA `(.L_x_15) ;  /* 0x0000000000b88947 */ /* 0x000fec0003800000 */
[----:B------:R-:W1:Y:S01]  /*0ed0*/  LDC.64 R4, c[0x0][0xb18] ;  /* 0x0002c600ff047b82 */ /* 0x000e620000000a00 */
[----:B------:R-:W-:-:S07]  /*0ee0*/  ISETP.NE.AND P0, PT, R9, 0x1, PT ;  /* 0x000000010900780c */ /* 0x000fce0003f05270 */
[----:B------:R-:W2:Y:S08]  /*0ef0*/  LDC R10, c[0x0][0xb0c] ;  /* 0x0002c300ff0a7b82 */ /* 0x000eb00000000800 */
[----:B------:R-:W3:Y:S08]  /*0f00*/  LDC R11, c[0x0][0x370] ;  /* 0x0000dc00ff0b7b82 */ /* 0x000ef00000000800 */
[----:B------:R-:W4:Y:S01]  /*0f10*/  LDC R12, c[0x0][0x374] ;  /* 0x0000dd00ff0c7b82 */ /* 0x000f220000000800 */
[----:B-1----:R-:W-:-:S07]  /*0f20*/  ISETP.NE.AND P1, PT, R4, 0x1, PT ;  /* 0x000000010400780c */ /* 0x002fce0003f25270 */
[----:B------:R-:W3:Y:S01]  /*0f30*/  LDC.64 R6, c[0x0][0xb10] ;  /* 0x0002c400ff067b82 */ /* 0x000ee20000000a00 */
[----:B--2---:R-:W-:-:S07]  /*0f40*/  ISETP.NE.AND P2, PT, R10, 0x1, PT ;  /* 0x000000010a00780c */ /* 0x004fce0003f45270 */
[----:B------:R-:W1:Y:S08]  /*0f50*/  LDC R8, c[0x0][0xb20] ;  /* 0x0002c800ff087b82 */ /* 0x000e700000000800 */
[----:B------:R-:W2:Y:S01]  /*0f60*/  LDC.64 R2, c[0x0][0xb28] ;  /* 0x0002ca00ff027b82 */ /* 0x000ea20000000a00 */
[----:B----4-:R-:W-:-:S04]  /*0f70*/  IMAD.HI.U32 R13, R12, R5, RZ ;  /* 0x000000050c0d7227 */ /* 0x010fc800078e00ff */
[----:B------:R-:W-:-:S04]  /*0f80*/  IMAD.HI.U32 R5, R20, R5, RZ ;  /* 0x0000000514057227 */ /* 0x000fc800078e00ff */
[----:B---3--:R-:W-:-:S04]  /*0f90*/  IMAD.HI.U32 R14, R11, R6, RZ ;  /* 0x000000060b0e7227 */ /* 0x008fc800078e00ff */
[C---:B------:R-:W-:Y:S01]  /*0fa0*/  IMAD.HI.U32 R16, R21.reuse, R6, RZ ;  /* 0x0000000615107227 */ /* 0x040fe200078e00ff */
[-C--:B------:R-:W-:Y:S02]  /*0fb0*/  @P2 SHF.R.U32.HI R11, RZ, R7.reuse, R14 ;  /* 0x00000007ff0b2219 */ /* 0x080fe4000001160e */
[-C--:B-1----:R-:W-:Y:S02]  /*0fc0*/  @P1 SHF.R.U32.HI R12, RZ, R8.reuse, R13 ;  /* 0x00000008ff0c1219 */ /* 0x082fe4000001160d */
[----:B------:R-:W-:Y:S02]  /*0fd0*/  SHF.R.U32.HI R5, RZ, R8, R5 ;  /* 0x00000008ff057219 */ /* 0x000fe40000011605 */
[----:B------:R-:W-:Y:S02]  /*0fe0*/  SHF.R.U32.HI R16, RZ, R7, R16 ;  /* 0x00000007ff107219 */ /* 0x000fe40000011610 */
[----:B------:R-:W-:Y:S01]  /*0ff0*/  SEL R5, R20, R5, !P1 ;  /* 0x0000000514057207 */ /* 0x000fe20004800000 */
[----:B--2---:R-:W-:Y:S01]  /*1000*/  IMAD.HI.U32 R14, R12, R2, RZ ;  /* 0x000000020c0e7227 */ /* 0x004fe200078e00ff */
[----:B------:R-:W-:-:S02]  /*1010*/  SEL R7, R21, R16, !P2 ;  /* 0x0000001015077207 */ /* 0x000fc40005000000 */
[----:B------:R-:W-:Y:S01]  /*1020*/  IADD3 R13, PT, PT, -R5, RZ, RZ ;  /* 0x000000ff050d7210 */ /* 0x000fe20007ffe1ff */
[----:B------:R-:W-:Y:S01]  /*1030*/  IMAD.HI.U32 R6, R11, R2, RZ ;  /* 0x000000020b067227 */ /* 0x000fe200078e00ff */
[----:B------:R-:W-:-:S03]  /*1040*/  @P0 SHF.R.U32.HI R12, RZ, R3, R14 ;  /* 0x00000003ff0c0219 */ /* 0x000fc6000001160e */
[----:B------:R-:W-:Y:S01]  /*1050*/  IMAD R13, R4, R13, R20 ;  /* 0x0000000d040d7224 */ /* 0x000fe200078e0214 */
[----:B------:R-:W-:Y:S01]  /*1060*/  @P0 SHF.R.U32.HI R11, RZ, R3, R6 ;  /* 0x00000003ff0b0219 */ /* 0x000fe20000011606 */
[----:B------:R-:W-:-:S04]  /*1070*/  IMAD R12, R12, R9, RZ ;  /* 0x000000090c0c7224 */ /* 0x000fc800078e02ff */
[----:B------:R-:W-:Y:S01]  /*1080*/  IMAD R6, R11, R9, RZ ;  /* 0x000000090b067224 */ /* 0x000fe200078e02ff */
[----:B------:R-:W-:-:S04]  /*1090*/  ISETP.GE.AND P1, PT, R5, R12, PT ;  /* 0x0000000c0500720c */ /* 0x000fc80003f26270 */
[----:B------:R-:W-:Y:S01]  /*10a0*/  ISETP.GE.OR P1, PT, R7, R6, P1 ;  /* 0x000000060700720c */ /* 0x000fe20000f26670 */
[----:B------:R-:W-:-:S05]  /*10b0*/  IMAD.HI.U32 R6, R5, R2, RZ ;  /* 0x0000000205067227 */ /* 0x000fca00078e00ff */
[----:B------:R-:W-:-:S04]  /*10c0*/  SHF.R.U32.HI R6, RZ, R3, R6 ;  /* 0x00000003ff067219 */ /* 0x000fc80000011606 */
[----:B------:R-:W-:-:S03]  /*10d0*/  SEL R6, R5, R6, !P0 ;  /* 0x0000000605067207 */ /* 0x000fc60004000000 */
[----:B------:R-:W-:Y:S01]  /*10e0*/  @!P1 IMAD.HI.U32 R8, R7, R2, RZ ;  /* 0x0000000207089227 */ /* 0x000fe200078e00ff */
[----:B------:R-:W-:-:S04]  /*10f0*/  IADD3 R2, PT, PT, -R6, RZ, RZ ;  /* 0x000000ff06027210 */ /* 0x000fc80007ffe1ff */
[----:B------:R-:W-:Y:S01]  /*1100*/  @!P1 SHF.R.U32.HI R8, RZ, R3, R8 ;  /* 0x00000003ff089219 */ /* 0x000fe20000011608 */
[----:B------:R-:W-:-:S03]  /*1110*/  IMAD R2, R9, R2, R5 ;  /* 0x0000000209027224 */ /* 0x000fc600078e0205 */
[----:B------:R-:W-:-:S05]  /*1120*/  @!P1 SEL R3, R7, R8, !P0 ;  /* 0x0000000807039207 */ /* 0x000fca0004000000 */
[--C-:B------:R-:W-:Y:S02]  /*1130*/  @!P1 IMAD.IADD R6, R6, 0x1, -R3.reuse ;  /* 0x0000000106069824 */ /* 0x100fe400078e0a03 */
[----:B------:R-:W-:Y:S01]  /*1140*/  @!P1 IMAD R3, R2, R11, R3 ;  /* 0x0000000b02039224 */ /* 0x000fe200078e0203 */
[----:B------:R-:W-:Y:S01]  /*1150*/  IADD3 R2, PT, PT, -R7, RZ, RZ ;  /* 0x000000ff07027210 */ /* 0x000fe20007ffe1ff */
[----:B------:R-:W-:Y:S02]  /*1160*/  @!P1 IMAD R5, R6, R9, R7 ;  /* 0x0000000906059224 */ /* 0x000fe400078e0207 */
[----:B------:R-:W-:Y:S02]  /*1170*/  @!P1 IMAD.MOV.U32 R7, RZ, RZ, R3 ;  /* 0x000000ffff079224 */ /* 0x000fe400078e0003 */
[----:B------:R-:W-:Y:S02]  /*1180*/  IMAD R2, R10, R2, R21 ;  /* 0x000000020a027224 */ /* 0x000fe400078e0215 */
[----:B------:R-:W-:-:S02]  /*1190*/  IMAD R20, R5, R4, R13 ;  /* 0x0000000405147224 */ /* 0x000fc400078e020d */
[----:B------:R-:W-:Y:S02]  /*11a0*/  IMAD R21, R7, R10, R2 ;  /* 0x0000000a07157224 */ /* 0x000fe400078e0202 */
.L_x_15:
[----:B------:R-:W1:Y:S01]  /*11b0*/  LDCU UR4, c[0x0][0xb30] ;  /* 0x00016600ff0477ac */ /* 0x000e620008000800 */
[----:B------:R-:W2:Y:S08]  /*11c0*/  S2UR UR53, SR_CgaCtaId ;  /* 0x00000000003579c3 */ /* 0x000eb00000008800 */
[----:B------:R-:W3:Y:S01]  /*11d0*/  LDC R26, c[0x0][0xb24] ;  /* 0x0002c900ff1a7b82 */ /* 0x000ee20000000800 */
[----:B-1----:R-:W-:-:S09]  /*11e0*/  UISETP.NE.AND UP1, UPT, UR4, 0x1, UPT ;  /* 0x000000010400788c */ /* 0x002fd2000bf25270 */
[----:B--2---:R-:W-:Y:S05]  /*11f0*/  BRA.U UP1, `(.L_x_16) ;  /* 0x0000000101407547 */ /* 0x004fea000b800000 */
[----:B------:R-:W1:Y:S08]  /*1200*/  LDC.64 R4, c[0x0][0xb10] ;  /* 0x0002c400ff047b82 */ /* 0x000e700000000a00 */
[----:B------:R-:W2:Y:S08]  /*1210*/  LDC.64 R2, c[0x0][0xb18] ;  /* 0x0002c600ff027b82 */ /* 0x000eb00000000a00 */
[----:B------:R-:W4:Y:S08]  /*1220*/  LDC R6, c[0x0][0xb20] ;  /* 0x0002c800ff067b82 */ /* 0x000f300000000800 */
[----:B------:R-:W3:Y:S01]  /*1230*/  LDC R8, c[0x0][0xb0c] ;  /* 0x0002c300ff087b82 */ /* 0x000ee20000000800 */
[----:B-1----:R-:W-:-:S05]  /*1240*/  IMAD.HI.U32 R4, R21, R4, RZ ;  /* 0x0000000415047227 */ /* 0x002fca00078e00ff */
[----:B------:R-:W-:Y:S01]  /*1250*/  SHF.R.U32.HI R4, RZ, R5, R4 ;  /* 0x00000005ff047219 */ /* 0x000fe20000011604 */
[----:B--2---:R-:W-:Y:S01]  /*1260*/  IMAD.HI.U32 R3, R20, R3, RZ ;  /* 0x0000000314037227 */ /* 0x004fe200078e00ff */
[----:B------:R-:W-:-:S04]  /*1270*/  ISETP.NE.AND P0, PT, R2, 0x1, PT ;  /* 0x000000010200780c */ /* 0x000fc80003f05270 */
[----:B----4-:R-:W-:-:S04]  /*1280*/  SHF.R.U32.HI R3, RZ, R6, R3 ;  /* 0x00000006ff037219 */ /* 0x010fc80000011603 */
[----:B------:R-:W-:Y:S02]  /*1290*/  SEL R3, R20, R3, !P0 ;  /* 0x0000000314037207 */ /* 0x000fe40004000000 */
[----:B---3--:R-:W-:-:S04]  /*12a0*/  ISETP.NE.AND P1, PT, R8, 0x1, PT ;  /* 0x000000010800780c */ /* 0x008fc80003f25270 */
[----:B------:R-:W-:-:S05]  /*12b0*/  SEL R4, R21, R4, !P1 ;  /* 0x0000000415047207 */ /* 0x000fca0004800000 */
[----:B------:R-:W-:Y:S02]  /*12c0*/  IMAD.IADD R5, R3, 0x1, -R4 ;  /* 0x0000000103057824 */ /* 0x000fe400078e0a04 */
[----:B------:R-:W-:Y:S02]  /*12d0*/  IMAD.IADD R3, R4, 0x1, -R3 ;  /* 0x0000000104037824 */ /* 0x000fe400078e0a03 */
[----:B------:R-:W-:Y:S02]  /*12e0*/  IMAD R21, R5, R8, R21 ;  /* 0x0000000805157224 */ /* 0x000fe400078e0215 */
[----:B------:R-:W-:-:S07]  /*12f0*/  IMAD R20, R3, R2, R20 ;  /* 0x0000000203147224 */ /* 0x000fce00078e0214 */
.L_x_16:
[----:B------:R-:W-:Y:S01]  /*1300*/  BAR.SYNC.DEFER_BLOCKING 0x0 ;  /* 0x0000000000007b1d */ /* 0x000fe20000010000 */
[----:B------:R-:W-:Y:S01]  /*1310*/  UISETP.NE.AND UP1, UPT, UR10, 0x2, UPT ;  /* 0x000000020a00788c */ /* 0x000fe2000bf25270 */
[----:B------:R-:W-:Y:S02]  /*1320*/  ISETP.NE.OR P5, PT, R0, 0x2, !P5 ;  /* 0x000000020000780c */ /* 0x000fe40006fa5670 */
[----:B------:R-:W-:-:S06]  /*1330*/  LOP3.LUT R2, R79, 0x1f, RZ, 0xc0, !PT ;  /* 0x0000001f4f027812 */ /* 0x000fcc00078ec0ff */
[----:B------:R-:W-:Y:S05]  /*1340*/  BRA.U UP1, `(.L_x_17) ;  /* 0x0000001501387547 */ /* 0x000fea000b800000 */
[----:B------:R-:W1:Y:S01]  /*1350*/  LDCU UR6, c[0x0][0x38c] ;  /* 0x00007180ff0677ac */ /* 0x000e620008000800 */
[----:B------:R-:W2:Y:S01]  /*1360*/  LDC R9, c[0x0][0x370] ;  /* 0x0000dc00ff097b82 */ /* 0x000ea20000000800 */
[----:B------:R-:W-:Y:S01]  /*1370*/  PLOP3.LUT P1, PT, PT, PT, UP2, 0x80, 0x8 ;  /* 0x000000000008781c */ /* 0x000fe20003f2f028 */
[----:B------:R-:W-:Y:S01]  /*1380*/  HFMA2 R12, -RZ, RZ, 0, 0 ;  /* 0x00000000ff0c7431 */ /* 0x000fe200000001ff */
[----:B------:R-:W-:Y:S01]  /*1390*/  ISETP.EQ.OR P4, PT, R2, RZ, P5 ;  /* 0x000000ff0200720c */ /* 0x000fe20002f82670 */
[----:B------:R-:W-:Y:S01]  /*13a0*/  IMAD.MOV.U32 R15, RZ, RZ, 0x1 ;  /* 0x00000001ff0f7424 */ /* 0x000fe200078e00ff */
[----:B------:R-:W-:Y:S01]  /*13b0*/  PLOP3.LUT P1, PT, P1, PT, PT, 0x8, 0x80 ;  /* 0x000000000080781c */ /* 0x000fe20000f2e170 */
[----:B------:R-:W-:Y:S01]  /*13c0*/  IMAD.MOV.U32 R14, RZ, RZ, RZ ;  /* 0x000000ffff0e7224 */ /* 0x000fe200078e00ff */
[----:B------:R-:W-:Y:S01]  /*13d0*/  MOV R8, 0x1 ;  /* 0x0000000100087802 */ /* 0x000fe20000000f00 */
[----:B------:R-:W4:Y:S01]  /*13e0*/  LDC R0, c[0x0][0x374] ;  /* 0x0000dd00ff007b82 */ /* 0x000f220000000800 */
[----:B------:R-:W-:Y:S01]  /*13f0*/  IMAD.MOV.U32 R10, RZ, RZ, RZ ;  /* 0x000000ffff0a7224 */ /* 0x000fe200078e00ff */
[----:B------:R-:W2:Y:S01]  /*1400*/  LDCU.64 UR38, c[0x0][0x348] ;  /* 0x00006900ff2677ac */ /* 0x000ea20008000a00 */
[----:B------:R-:W-:Y:S01]  /*1410*/  UMOV UR29, URZ ;  /* 0x000000ff001d7c82 */ /* 0x000fe20008000000 */
[----:B-1----:R-:W-:-:S02]  /*1420*/  UIADD3 UR5, UPT, UPT, UR6, 0x7f, URZ ;  /* 0x0000007f06057890 */ /* 0x002fc4000fffe0ff */
[----:B------:R-:W-:Y:S02]  /*1430*/  UIADD3 UR54, UPT, UPT, UR6, 0xfe, URZ ;  /* 0x000000fe06367890 */ /* 0x000fe4000fffe0ff */
[----:B------:R-:W-:-:S04]  /*1440*/  USHF.R.S32.HI UR4, URZ, 0x1f, UR5 ;  /* 0x0000001fff047899 */ /* 0x000fc80008011405 */
[----:B------:R-:W-:-:S04]  /*1450*/  ULEA.HI UR4, UR4, UR5, URZ, 0x7 ;  /* 0x0000000504047291 */ /* 0x000fc8000f8f38ff */
[----:B------:R-:W-:Y:S02]  /*1460*/  USHF.R.S32.HI UR46, URZ, 0x7, UR4 ;  /* 0x00000007ff2e7899 */ /* 0x000fe40008011404 */
[----:B------:R-:W-:Y:S02]  /*1470*/  UIADD3 UR4, UPT, UPT, UR6, -0x1, URZ ;  /* 0xffffffff06047890 */ /* 0x000fe4000fffe0ff */
[----:B------:R-:W-:Y:S02]  /*1480*/  UISETP.LT.U32.AND UP0, UPT, UR46, 0x2, UPT ;  /* 0x000000022e00788c */ /* 0x000fe4000bf01070 */
[----:B------:R-:W-:Y:S02]  /*1490*/  UISETP.GE.U32.AND UP1, UPT, UR4, -0xff, UPT ;  /* 0xffffff010400788c */ /* 0x000fe4000bf26070 */
[----:B------:R-:W-:-:S04]  /*14a0*/  USEL UR45, UR46, 0x2, UP0 ;  /* 0x000000022e2d7887 */ /* 0x000fc80008000000 */
[----:B------:R-:W-:Y:S02]  /*14b0*/  UIADD3 UR37, UPT, UPT, UR45, -0x1, URZ ;  /* 0xffffffff2d257890 */ /* 0x000fe4000fffe0ff */
[----:B------:R-:W-:-:S03]  /*14c0*/  UIADD3 UR47, UPT, UPT, UR46, -UR45, URZ ;  /* 0x8000002d2e2f7290 */ /* 0x000fc6000fffe0ff */
[----:B------:R-:W-:-:S04]  /*14d0*/  @UP1 UIADD3 UR37, UPT, UPT, UR45, URZ, URZ ;  /* 0x000000ff2d251290 */ /* 0x000fc8000fffe0ff */
[----:B--2---:R-:W-:-:S12]  /*14e0*/  UIADD3 UR37, UPT, UPT, UR37, 0x1, URZ ;  /* 0x0000000125257890 */ /* 0x004fd8000fffe0ff */
.L_x_39:
[----:B------:R-:W-:Y:S01]  /*14f0*/  UISETP.NE.AND UP0, UPT, UR53, URZ, UPT ;  /* 0x000000ff3500728c */ /* 0x000fe2000bf05270 */
[----:B------:R-:W1:Y:S08]  /*1500*/  S2UR UR53, SR_CgaCtaId ;  /* 0x00000000003579c3 */ /* 0x000e700000008800 */
[----:B------:R-:W-:Y:S05]  /*1510*/  BRA.U UP0, `(.L_x_18) ;  /* 0x0000000100347547 */ /* 0x000fea000b800000 */
[----:B------:R-:W2:Y:S01]  /*1520*/  S2R R2, SR_CgaCtaId ;  /* 0x0000000000027919 */ /* 0x000ea20000008800 */
[----:B------:R-:W-:-:S04]  /*1530*/  MOV R3, 0x400 ;  /* 0x0000040000037802 */ /* 0x000fc80000000f00 */
[----:B--2---:R-:W-:Y:S02]  /*1540*/  LEA R3, R2, R3, 0x18 ;  /* 0x0000000302037211 */ /* 0x004fe400078ec0ff */
[----:B------:R-:W-:-:S03]  /*1550*/  SHF.L.U32 R2, R8, 0x1f, RZ ;  /* 0x0000001f08027819 */ /* 0x000fc600000006ff */
[----:B------:R-:W-:-:S04]  /*1560*/  IMAD R3, R10, 0x8, R3 ;  /* 0x000000080a037824 */ /* 0x000fc800078e0203 */
[----:B------:R-:W2:Y:S02]  /*1570*/  SYNCS.PHASECHK.TRANS64.TRYWAIT P0, [R3+URZ+0xd0], R2 ;  /* 0x0000d002030075a7 */ /* 0x000ea400080011ff */
[----:B--2---:R-:W-:Y:S05]  /*1580*/  @!P0 BRA `(.L_x_19) ;  /* 0x0000006000a48947 */ /* 0x004fea0003800000 */
.L_x_117:
[----:B------:R-:W-:Y:S01]  /*1590*/  VIADD R10, R10, 0x1 ;  /* 0x000000010a0a7836 */ /* 0x000fe20000000000 */
[----:B------:R2:W-:Y:S04]  /*15a0*/  SYNCS.ARRIVE.TRANS64.A1T0 RZ, [R3+URZ+0xc0], RZ ;  /* 0x0000c0ff03ff79a7 */ /* 0x0005e800081000ff */
[----:B------:R-:W-:-:S04]  /*15b0*/  ISETP.NE.AND P0, PT, R10, 0x2, PT ;  /* 0x000000020a00780c */ /* 0x000fc80003f05270 */
[----:B------:R-:W-:Y:S02]  /*15c0*/  SEL R10, R10, RZ, P0 ;  /* 0x000000ff0a0a7207 */ /* 0x000fe40000000000 */
[----:B--2---:R-:W-:-:S04]  /*15d0*/  SEL R3, RZ, 0x1, P0 ;  /* 0x00000001ff037807 */ /* 0x004fc80000000000 */
[----:B------:R-:W-:Y:S02]  /*15e0*/  LOP3.LUT R8, R8, R3, RZ, 0x3c, !PT ;  /* 0x0000000308087212 */ /* 0x000fe400078e3cff */
.L_x_18:
[----:B------:R-:W-:Y:S01]  /*15f0*/  UMOV UR23, 0x400 ;  /* 0x0000040000177882 */ /* 0x000fe20000000000 */
[----:B------:R-:W-:Y:S01]  /*1600*/  SHF.L.U32 R2, R15, 0x1f, RZ ;  /* 0x0000001f0f027819 */ /* 0x000fe200000006ff */
[----:B-1----:R-:W-:Y:S01]  /*1610*/  ULEA UR23, UR53, UR23, 0x18 ;  /* 0x0000001735177291 */ /* 0x002fe2000f8ec0ff */
[----:B------:R-:W-:Y:S01]  /*1620*/  R2UR UR59, R21 ;  /* 0x00000000153b72ca */ /* 0x000fe200000e0000 */
[----:B------:R-:W-:Y:S01]  /*1630*/  UISETP.GE.U32.AND UP0, UPT, UR54, 0xff, UPT ;  /* 0x000000ff3600788c */ /* 0x000fe2000bf06070 */
[----:B------:R-:W-:Y:S01]  /*1640*/  R2UR UR27, R20 ;  /* 0x00000000141b72ca */ /* 0x000fe200000e0000 */
[----:B------:R-:W-:Y:S01]  /*1650*/  ULEA UR4, UR29, UR23, 0x3 ;  /* 0x000000171d047291 */ /* 0x000fe2000f8e18ff */
[----:B------:R-:W-:-:S08]  /*1660*/  UMOV UR21, URZ ;  /* 0x000000ff00157c82 */ /* 0x000fd00008000000 */
[----:B------:R1:W2:Y:S01]  /*1670*/  SYNCS.PHASECHK.TRANS64.TRYWAIT P2, [UR4+0x10], R2 ;  /* 0x00001002ff0075a7 */ /* 0x0002a20008041104 */
[----:B------:R-:W-:Y:S02]  /*1680*/  USHF.L.U32 UR59, UR59, 0x6, URZ ;  /* 0x000000063b3b7899 */ /* 0x000fe400080006ff */
[----:B------:R-:W-:Y:S01]  /*1690*/  USHF.L.U32 UR27, UR27, 0x6, URZ ;  /* 0x000000061b1b7899 */ /* 0x000fe200080006ff */
[----:B------:R-:W-:Y:S11]  /*16a0*/  BRA.U !UP0, `(.L_x_20) ;  /* 0x00000005083c7547 */ /* 0x000ff6000b800000 */
[----:B------:R-:W-:Y:S01]  /*16b0*/  UMOV UR22, URZ ;  /* 0x000000ff00167c82 */ /* 0x000fe20008000000 */
[----:B------:R-:W-:-:S05]  /*16c0*/  UMOV UR13, UR29 ;  /* 0x0000001d000d7c82 */ /* 0x000fca0008000000 */
.L_x_27:
[----:B------:R-:W-:Y:S01]  /*16d0*/  ULEA UR57, UR13, UR23, 0x3 ;  /* 0x000000170d397291 */ /* 0x000fe2000f8e18ff */
[----:B--2---:R-:W-:Y:S01]  /*16e0*/  @!P5 MOV R3, 0x10000 ;  /* 0x000100000003d802 */ /* 0x004fe20000000f00 */
[----:B--2---:R-:W-:Y:S10]  /*16f0*/  @P2 BRA `(.L_x_21) ;  /* 0x00000000000c2947 */ /* 0x004ff40003800000 */
[----:B------:R-:W-:-:S04]  /*1700*/  SHF.L.U32 R5, R15, 0x1f, RZ ;  /* 0x0000001f0f057819 */ /* 0x000fc800000006ff */
[----:B------:R-:W2:Y:S02]  /*1710*/  SYNCS.PHASECHK.TRANS64.TRYWAIT P0, [UR57+0x10], R5 ;  /* 0x00001005ff0075a7 */ /* 0x000ea40008001139 */
[----:B--2---:R-:W-:Y:S05]  /*1720*/  @!P0 BRA `(.L_x_22) ;  /* 0x0000006000508947 */ /* 0x004fea0003800000 */
.L_x_21:
[----:B------:R2:W-:Y:S01]  /*1730*/  @!P5 SYNCS.ARRIVE.TRANS64 RZ, [UR57], R3 ;  /* 0x00000003ffffd9a7 */ /* 0x0005e20008000039 */
[----:B------:R-:W-:Y:S04]  /*1740*/  BSSY.RECONVERGENT B0, `(.L_x_23) ;  /* 0x0000003000007945 */ /* 0x000fe80003800200 */
[----:B------:R-:W-:Y:S05]  /*1750*/  @P4 BRA `(.L_x_24) ;  /* 0x0000000000044947 */ /* 0x000fea0003800000 */
[----:B------:R-:W-:Y:S05]  /*1760*/  BPT.TRAP 0x1 ;  /* 0x000000040000795c */ /* 0x000fea0000300000 */
.L_x_24:
[----:B------:R-:W-:Y:S05]  /*1770*/  BSYNC.RECONVERGENT B0 ;  /* 0x0000000000007941 */ /* 0x000fea0003800200 */
.L_x_23:
[----:B------:R-:W-:Y:S01]  /*1780*/  UIADD3 UR4, UPT, UPT, UR13, 0x1, URZ ;  /* 0x000000010d047890 */ /* 0x000fe2000fffe0ff */
[----:B------:R-:W-:Y:S01]  /*1790*/  BSSY.RECONVERGENT B0, `(.L_x_25) ;  /* 0x000003b000007945 */ /* 0x000fe20003800200 */
[----:B------:R-:W-:Y:S02]  /*17a0*/  ELECT P0, URZ, PT ;  /* 0x0000000000ff782f */ /* 0x000fe40003800000 */
[----:B------:R-:W-:-:S04]  /*17b0*/  UISETP.NE.AND UP0, UPT, UR4, 0x2, UPT ;  /* 0x000000020400788c */ /* 0x000fc8000bf05270 */
[----:B------:R-:W-:Y:S02]  /*17c0*/  USEL UR5, URZ, 0x1, UP0 ;  /* 0x00000001ff057887 */ /* 0x000fe40008000000 */
[----:B------:R-:W-:-:S04]  /*17d0*/  USEL UR29, UR4, URZ, UP0 ;  /* 0x000000ff041d7287 */ /* 0x000fc80008000000 */
[----:B------:R-:W-:Y:S01]  /*17e0*/  ULEA UR4, UR29, UR23, 0x3 ;  /* 0x000000171d047291 */ /* 0x000fe2000f8e18ff */
[----:B------:R-:W-:-:S04]  /*17f0*/  LOP3.LUT R15, R15, UR5, RZ, 0x3c, !PT ;  /* 0x000000050f0f7c12 */ /* 0x000fc8000f8e3cff */
[----:B-1----:R-:W-:-:S04]  /*1800*/  SHF.L.U32 R2, R15, 0x1f, RZ ;  /* 0x0000001f0f027819 */ /* 0x002fc800000006ff */
[----:B------:R1:W1:Y:S01]  /*1810*/  SYNCS.PHASECHK.TRANS64.TRYWAIT P2, [UR4+0x10], R2 ;  /* 0x00001002ff0075a7 */ /* 0x0002620008041104 */
[----:B------:R-:W-:Y:S05]  /*1820*/  @!P0 BRA `(.L_x_26) ;  /* 0x0000000000c48947 */ /* 0x000fea0003800000 */
[----:B------:R-:W-:Y:S02]  /*1830*/  ULEA UR4, UR13, UR23, 0xf ;  /* 0x000000170d047291 */ /* 0x000fe4000f8e78ff */
[----:B------:R-:W-:Y:S02]  /*1840*/  UIADD3 UR6, UP1, UPT, UR38, 0x80, URZ ;  /* 0x0000008026067890 */ /* 0x000fe4000ff3e0ff */
[----:B------:R-:W-:Y:S02]  /*1850*/  USHF.L.U32 UR58, UR22, 0x7, URZ ;  /* 0x00000007163a7899 */ /* 0x000fe400080006ff */
[----:B------:R-:W-:Y:S02]  /*1860*/  UIADD3 UR14, UP0, UPT, UR38, 0x180, URZ ;  /* 0x00000180260e7890 */ /* 0x000fe4000ff1e0ff */
[----:B------:R-:W-:Y:S02]  /*1870*/  UIADD3.X UR7, UPT, UPT, URZ, UR39, URZ, UP1, !UPT ;  /* 0x00000027ff077290 */ /* 0x000fe40008ffe4ff */
[----:B------:R-:W-:-:S02]  /*1880*/  UIADD3 UR56, UPT, UPT, UR4, 0x6800, URZ ;  /* 0x0000680004387890 */ /* 0x000fc4000fffe0ff */
[----:B------:R-:W-:Y:S02]  /*1890*/  UIADD3 UR50, UPT, UPT, UR58, 0x20, URZ ;  /* 0x000000203a327890 */ /* 0x000fe4000fffe0ff */
[----:B------:R-:W-:Y:S02]  /*18a0*/  UIADD3 UR48, UPT, UPT, UR4, 0x8800, URZ ;  /* 0x0000880004307890 */ /* 0x000fe4000fffe0ff */
[----:B------:R-:W-:Y:S02]  /*18b0*/  UIADD3 UR42, UPT, UPT, UR58, 0x40, URZ ;  /* 0x000000403a2a7890 */ /* 0x000fe4000fffe0ff */
[----:B------:R-:W-:Y:S02]  /*18c0*/  UIADD3 UR40, UPT, UPT, UR4, 0xa800, URZ ;  /* 0x0000a80004287890 */ /* 0x000fe4000fffe0ff */
[----:B------:R-:W-:Y:S02]  /*18d0*/  UIADD3 UR34, UPT, UPT, UR58, 0x60, URZ ;  /* 0x000000603a227890 */ /* 0x000fe4000fffe0ff */
[----:B------:R-:W-:-:S02]  /*18e0*/  UIADD3 UR32, UPT, UPT, UR4, 0xc800, URZ ;  /* 0x0000c80004207890 */ /* 0x000fc4000fffe0ff */
[----:B------:R-:W-:Y:S02]  /*18f0*/  UIADD3.X UR15, UPT, UPT, URZ, UR39, URZ, UP0, !UPT ;  /* 0x00000027ff0f7290 */ /* 0x000fe400087fe4ff */
[----:B------:R-:W-:Y:S02]  /*1900*/  UIADD3 UR24, UPT, UPT, UR4, 0x16800, URZ ;  /* 0x0001680004187890 */ /* 0x000fe4000fffe0ff */
[----:B------:R-:W-:Y:S01]  /*1910*/  UIADD3 UR8, UPT, UPT, UR4, 0x18800, URZ ;  /* 0x0001880004087890 */ /* 0x000fe2000fffe0ff */
[----:B------:R-:W-:Y:S01]  /*1920*/  UMOV UR30, 0x0 ;  /* 0x00000000001e7882 */ /* 0x000fe20000000000 */
[----:B------:R-:W-:Y:S01]  /*1930*/  UMOV UR31, 0x10000000 ;  /* 0x10000000001f7882 */ /* 0x000fe20000000000 */
[----:B------:R-:W-:Y:S01]  /*1940*/  UMOV UR49, UR57 ;  /* 0x0000003900317c82 */ /* 0x000fe20008000000 */
[----:B------:R-:W-:Y:S01]  /*1950*/  UMOV UR51, UR59 ;  /* 0x0000003b00337c82 */ /* 0x000fe20008000000 */
[----:B------:R-:W-:Y:S01]  /*1960*/  UMOV UR52, UR60 ;  /* 0x0000003c00347c82 */ /* 0x000fe20008000000 */
[----:B------:R-:W-:Y:S01]  /*1970*/  UMOV UR41, UR57 ;  /* 0x0000003900297c82 */ /* 0x000fe20008000000 */
[----:B------:R-:W-:Y:S01]  /*1980*/  UMOV UR43, UR59 ;  /* 0x0000003b002b7c82 */ /* 0x000fe20008000000 */
[----:B------:R-:W-:Y:S01]  /*1990*/  UMOV UR44, UR60 ;  /* 0x0000003c002c7c82 */ /* 0x000fe20008000000 */
[----:B------:R-:W-:Y:S01]  /*19a0*/  UTMALDG.3D [UR56], [UR6], desc[UR30] ;  /* 0x00001e38060075b4 */ /* 0x000fe20008011000 */
[----:B------:R-:W-:Y:S01]  /*19b0*/  UMOV UR33, UR57 ;  /* 0x0000003900217c82 */ /* 0x000fe20008000000 */
        /* <DEDUP_REMOVED lines=10> */
[----:B------:R-:W-:Y:S01]  /*1a60*/  UIADD3 UR16, UPT, UPT, UR4, 0x1a800, URZ ;  /* 0x0001a80004107890 */ /* 0x000fe2000fffe0ff */
[----:B------:R-:W-:Y:S01]  /*1a70*/  UMOV UR17, UR57 ;  /* 0x0000003900117c82 */ /* 0x000fe20008000000 */
[----:B------:R-:W-:Y:S01]  /*1a80*/  UMOV UR19, UR27 ;  /* 0x0000001b00137c82 */ /* 0x000fe20008000000 */
[----:B------:R-:W-:Y:S01]  /*1a90*/  UTMALDG.3D [UR40], [UR6], desc[UR30] ;  /* 0x00001e28060075b4 */ /* 0x000fe20008011000 */
[----:B------:R-:W-:Y:S01]  /*1aa0*/  UMOV UR20, UR60 ;  /* 0x0000003c00147c82 */ /* 0x000fe20008000000 */
[----:B------:R-:W-:Y:S01]  /*1ab0*/  UMOV UR18, UR42 ;  /* 0x0000002a00127c82 */ /* 0x000fe20008000000 */
[----:B------:R-:W-:Y:S01]  /*1ac0*/  UTMALDG.3D [UR32], [UR6], desc[UR30] ;  /* 0x00001e20060075b4 */ /* 0x000fe20008011000 */
[----:B------:R-:W-:Y:S01]  /*1ad0*/  UTMALDG.3D [UR24], [UR14], desc[UR30] ;  /* 0x00001e180e0075b4 */ /* 0x000fe20008011000 */
[----:B------:R2:W-:Y:S01]  /*1ae0*/  UTMALDG.3D [UR8], [UR14], desc[UR30] ;  /* 0x00001e080e0075b4 */ /* 0x0005e20008011000 */
[----:B------:R1:W-:Y:S01]  /*1af0*/  UTMALDG.3D [UR16], [UR14], desc[UR30] ;  /* 0x00001e100e0075b4 */ /* 0x0003e20008011000 */
[----:B--2---:R-:W-:Y:S01]  /*1b00*/  UIADD3 UR8, UPT, UPT, UR4, 0x1c800, URZ ;  /* 0x0001c80004087890 */ /* 0x004fe2000fffe0ff */
[----:B------:R-:W-:-:S08]  /*1b10*/  UMOV UR10, UR34 ;  /* 0x00000022000a7c82 */ /* 0x000fd00008000000 */
[----:B------:R2:W-:Y:S02]  /*1b20*/  UTMALDG.3D [UR8], [UR14], desc[UR30] ;  /* 0x00001e080e0075b4 */ /* 0x0005e40008011000 */
[----:B--2---:R-:W-:Y:S01]  /*1b30*/  NOP ;  /* 0x0000000000007918 */ /* 0x004fe20000000000 */
.L_x_26:
[----:B-1----:R-:W-:Y:S05]  /*1b40*/  BSYNC.RECONVERGENT B0 ;  /* 0x0000000000007941 */ /* 0x002fea0003800200 */
.L_x_25:
[----:B------:R-:W-:Y:S01]  /*1b50*/  UIADD3 UR22, UPT, UPT, UR22, 0x1, URZ ;  /* 0x0000000116167890 */ /* 0x000fe2000fffe0ff */
[----:B------:R-:W-:Y:S01]  /*1b60*/  UMOV UR13, UR29 ;  /* 0x0000001d000d7c82 */ /* 0x000fe20008000000 */
[----:B------:R-:W-:Y:S02]  /*1b70*/  UMOV UR21, UR37 ;  /* 0x0000002500157c82 */ /* 0x000fe40008000000 */
[----:B------:R-:W-:-:S09]  /*1b80*/  UISETP.NE.AND UP0, UPT, UR22, UR37, UPT ;  /* 0x000000251600728c */ /* 0x000fd2000bf05270 */
[----:B------:R-:W-:Y:S05]  /*1b90*/  BRA.U UP0, `(.L_x_27) ;  /* 0xfffffff900cc7547 */ /* 0x000fea000b83ffff */
.L_x_20:
[----:B------:R-:W-:Y:S01]  /*1ba0*/  ULEA UR4, UR29, UR23, 0x3 ;  /* 0x000000171d047291 */ /* 0x000fe2000f8e18ff */
[----:B-1----:R-:W-:Y:S01]  /*1bb0*/  SHF.L.U32 R2, R15, 0x1f, RZ ;  /* 0x0000001f0f027819 */ /* 0x002fe200000006ff */
[----:B------:R-:W-:Y:S01]  /*1bc0*/  @!P1 SYNCS.ARRIVE.TRANS64.A1T0 RZ, [UR23+0x58], RZ ;  /* 0x000058ffffff99a7 */ /* 0x000fe20008100017 */
[----:B------:R-:W-:-:S06]  /*1bd0*/  UISETP.GT.AND UP0, UPT, UR46, UR45, UPT ;  /* 0x0000002d2e00728c */ /* 0x000fcc000bf04270 */
[----:B------:R1:W1:Y:S03]  /*1be0*/  SYNCS.PHASECHK.TRANS64.TRYWAIT P1, [UR4+0x10], R2 ;  /* 0x00001002ff0075a7 */ /* 0x0002660008021104 */
[----:B------:R-:W-:Y:S05]  /*1bf0*/  BRA.U !UP0, `(.L_x_28) ;  /* 0x0000000508387547 */ /* 0x000fea000b800000 */
[----:B------:R-:W-:Y:S01]  /*1c00*/  UIADD3 UR22, UPT, UPT, UR47, UR21, URZ ;  /* 0x000000152f167290 */ /* 0x000fe2000fffe0ff */
[----:B------:R-:W-:-:S11]  /*1c10*/  UMOV UR13, UR29 ;  /* 0x0000001d000d7c82 */ /* 0x000fd60008000000 */
.L_x_35:
[----:B------:R-:W-:Y:S01]  /*1c20*/  ULEA UR57, UR13, UR23, 0x3 ;  /* 0x000000170d397291 */ /* 0x000fe2000f8e18ff */
[----:B--2---:R-:W-:Y:S01]  /*1c30*/  @!P5 MOV R3, 0x10000 ;  /* 0x000100000003d802 */ /* 0x004fe20000000f00 */
[----:B-1----:R-:W-:Y:S10]  /*1c40*/  @P1 BRA `(.L_x_29) ;  /* 0x00000000000c1947 */ /* 0x002ff40003800000 */
[----:B------:R-:W-:-:S04]  /*1c50*/  SHF.L.U32 R5, R15, 0x1f, RZ ;  /* 0x0000001f0f057819 */ /* 0x000fc800000006ff */
[----:B------:R-:W1:Y:S02]  /*1c60*/  SYNCS.PHASECHK.TRANS64.TRYWAIT P0, [UR57+0x10], R5 ;  /* 0x00001005ff0075a7 */ /* 0x000e640008001139 */
[----:B-1----:R-:W-:Y:S05]  /*1c70*/  @!P0 BRA `(.L_x_30) ;  /* 0x0000005c00148947 */ /* 0x002fea0003800000 */
.L_x_29:
[----:B------:R2:W-:Y:S01]  /*1c80*/  @!P5 SYNCS.ARRIVE.TRANS64 RZ, [UR57], R3 ;  /* 0x00000003ffffd9a7 */ /* 0x0005e20008000039 */
[----:B------:R-:W-:Y:S04]  /*1c90*/  BSSY.RECONVERGENT B0, `(.L_x_31) ;  /* 0x0000003000007945 */ /* 0x000fe80003800200 */
[----:B------:R-:W-:Y:S05]  /*1ca0*/  @P4 BRA `(.L_x_32) ;  /* 0x0000000000044947 */ /* 0x000fea0003800000 */
[----:B------:R-:W-:Y:S05]  /*1cb0*/  BPT.TRAP 0x1 ;  /* 0x000000040000795c */ /* 0x000fea0000300000 */
.L_x_32:
[----:B------:R-:W-:Y:S05]  /*1cc0*/  BSYNC.RECONVERGENT B0 ;  /* 0x0000000000007941 */ /* 0x000fea0003800200 */
.L_x_31:
        /* <DEDUP_REMOVED lines=60> */
.L_x_34:
[----:B-1----:R-:W-:Y:S05]  /*2090*/  BSYNC.RECONVERGENT B0 ;  /* 0x0000000000007941 */ /* 0x002fea0003800200 */
.L_x_33:
[----:B------:R-:W-:Y:S01]  /*20a0*/  UIADD3 UR21, UPT, UPT, UR21, 0x1, URZ ;  /* 0x0000000115157890 */ /* 0x000fe2000fffe0ff */
[----:B------:R-:W-:-:S03]  /*20b0*/  UMOV UR13, UR29 ;  /* 0x0000001d000d7c82 */ /* 0x000fc60008000000 */
[----:B------:R-:W-:-:S09]  /*20c0*/  UISETP.NE.AND UP0, UPT, UR21, UR22, UPT ;  /* 0x000000161500728c */ /* 0x000fd2000bf05270 */
[----:B------:R-:W-:Y:S05]  /*20d0*/  BRA.U UP0, `(.L_x_35) ;  /* 0xfffffff900d07547 */ /* 0x000fea000b83ffff */
.L_x_28:
[----:B-1----:R-:W-:Y:S01]  /*20e0*/  LEA R2, R14, UR23, 0x3 ;  /* 0x000000170e027c11 */ /* 0x002fe2000f8e18ff */
[----:B------:R-:W-:Y:S01]  /*20f0*/  NOP ;  /* 0x0000000000007918 */ /* 0x000fe20000000000 */
[----:B--2---:R-:W-:Y:S02]  /*2100*/  SHF.L.U32 R3, R12, 0x1f, RZ ;  /* 0x0000001f0c037819 */ /* 0x004fe400000006ff */
[----:B------:R-:W-:Y:S02]  /*2110*/  LEA R4, R14, UR23, 0x4 ;  /* 0x000000170e047c11 */ /* 0x000fe4000f8e20ff */
[----:B------:R-:W1:Y:S02]  /*2120*/  SYNCS.PHASECHK.TRANS64.TRYWAIT P0, [R2+URZ+0x60], R3 ;  /* 0x00006003020075a7 */ /* 0x000e6400080011ff */
[----:B-1----:R-:W-:Y:S05]  /*2130*/  @!P0 BRA `(.L_x_36) ;  /* 0x0000005400fc8947 */ /* 0x002fea0003800000 */
.L_x_120:
[----:B------:R-:W2:Y:S01]  /*2140*/  LDS.128 R4, [R4+0xf0] ;  /* 0x0000f00004047984 */ /* 0x000ea20000000c00 */
[----:B---3--:R-:W-:Y:S01]  /*2150*/  ISETP.GE.AND P0, PT, R26, 0x1, PT ;  /* 0x000000011a00780c */ /* 0x008fe20003f06270 */
[----:B-1----:R-:W-:Y:S01]  /*2160*/  VIADD R2, R2, 0x70 ;  /* 0x0000007002027836 */ /* 0x002fe20000000000 */
[----:B------:R-:W-:Y:S01]  /*2170*/  @!PT LDS RZ, [RZ] ;  /* 0x00000000fffff984 */ /* 0x000fe20000000800 */
[----:B------:R-:W-:Y:S01]  /*2180*/  @!PT LDS RZ, [RZ] ;  /* 0x00000000fffff984 */ /* 0x000fe20000000800 */
[----:B------:R-:W-:Y:S01]  /*2190*/  @!PT LDS RZ, [RZ] ;  /* 0x00000000fffff984 */ /* 0x000fe20000000800 */
[----:B------:R-:W-:Y:S01]  /*21a0*/  @!PT LDS RZ, [RZ] ;  /* 0x00000000fffff984 */ /* 0x000fe20000000800 */
[----:B------:R1:W-:Y:S06]  /*21b0*/  MEMBAR.ALL.CTA ;  /* 0x0000000000007992 */ /* 0x0003ec0000008000 */
[----:B-1----:R-:W1:Y:S01]  /*21c0*/  FENCE.VIEW.ASYNC.S ;  /* 0x00000000000073c6 */ /* 0x002e620000000000 */
[----:B------:R-:W-:-:S04]  /*21d0*/  PRMT R2, RZ, 0x654, R2 ;  /* 0x00000654ff027816 */ /* 0x000fc80000000002 */
[----:B-1----:R1:W-:Y:S01]  /*21e0*/  SYNCS.ARRIVE.TRANS64.RED.A1T0 RZ, [R2+URZ], RZ ;  /* 0x000000ff02ff79a7 */ /* 0x0023e200081004ff */
[----:B--2---:R-:W-:-:S13]  /*21f0*/  LOP3.LUT P2, RZ, R6, 0x1, RZ, 0xc0, !PT ;  /* 0x0000000106ff7812 */ /* 0x004fda000784c0ff */
[----:B------:R-:W-:Y:S01]  /*2200*/  @P2 SHF.R.U32.HI R3, RZ, 0x10, R5 ;  /* 0x00000010ff032819 */ /* 0x000fe20000011605 */
[----:B------:R-:W-:Y:S01]  /*2210*/  VOTEU.ANY UP0, P2 ;  /* 0x0000000000ff7886 */ /* 0x000fe20001000100 */
[----:B------:R-:W-:Y:S02]  /*2220*/  @P2 MOV R13, R4 ;  /* 0x00000004000d2202 */ /* 0x000fe40000000f00 */
[----:B------:R-:W-:Y:S02]  /*2230*/  @P2 R2UR.BROADCAST UR4, R3 ;  /* 0x00000000030422ca */ /* 0x000fe400008e0000 */
[----:B------:R-:W-:-:S11]  /*2240*/  @P2 LOP3.LUT R11, R5, 0xffff, RZ, 0xc0, !PT ;  /* 0x0000ffff050b2812 */ /* 0x000fd600078ec0ff */
[----:B------:R-:W-:Y:S01]  /*2250*/  @UP0 UMOV UR60, UR4 ;  /* 0x00000004003c0c82 */ /* 0x000fe20008000000 */
[----:B-1----:R-:W-:Y:S05]  /*2260*/  @!P0 BRA `(.L_x_37) ;  /* 0x0000000000b88947 */ /* 0x002fea0003800000 */
[----:B------:R-:W4:Y:S01]  /*2270*/  LDC.64 R4, c[0x0][0xb18] ;  /* 0x0002c600ff047b82 */ /* 0x000f220000000a00 */
[----:B------:R-:W-:-:S07]  /*2280*/  ISETP.NE.AND P3, PT, R26, 0x1, PT ;  /* 0x000000011a00780c */ /* 0x000fce0003f65270 */
[----:B------:R-:W1:Y:S08]  /*2290*/  LDC.64 R6, c[0x0][0xb10] ;  /* 0x0002c400ff067b82 */ /* 0x000e700000000a00 */
[----:B------:R-:W2:Y:S08]  /*22a0*/  LDC R16, c[0x0][0xb20] ;  /* 0x0002c800ff107b82 */ /* 0x000eb00000000800 */
[----:B------:R-:W3:Y:S01]  /*22b0*/  LDC R18, c[0x0][0xb0c] ;  /* 0x0002c300ff127b82 */ /* 0x000ee20000000800 */
[----:B----4-:R-:W-:Y:S01]  /*22c0*/  IMAD.HI.U32 R17, R0, R5, RZ ;  /* 0x0000000500117227 */ /* 0x010fe200078e00ff */
[----:B------:R-:W-:-:S03]  /*22d0*/  ISETP.NE.AND P0, PT, R4, 0x1, PT ;  /* 0x000000010400780c */ /* 0x000fc60003f05270 */
[----:B------:R-:W-:-:S03]  /*22e0*/  IMAD.HI.U32 R5, R11, R5, RZ ;  /* 0x000000050b057227 */ /* 0x000fc600078e00ff */
[----:B------:R-:W4:Y:S01]  /*22f0*/  LDC.64 R2, c[0x0][0xb28] ;  /* 0x0002ca00ff027b82 */ /* 0x000f220000000a00 */
[----:B-1----:R-:W-:-:S04]  /*2300*/  IMAD.HI.U32 R20, R9, R6, RZ ;  /* 0x0000000609147227 */ /* 0x002fc800078e00ff */
[----:B------:R-:W-:Y:S01]  /*2310*/  IMAD.HI.U32 R22, R13, R6, RZ ;  /* 0x000000060d167227 */ /* 0x000fe200078e00ff */
[----:B------:R-:W-:Y:S02]  /*2320*/  SHF.R.U32.HI R20, RZ, R7, R20 ;  /* 0x00000007ff147219 */ /* 0x000fe40000011614 */
[-C--:B--2---:R-:W-:Y:S02]  /*2330*/  SHF.R.U32.HI R17, RZ, R16.reuse, R17 ;  /* 0x00000010ff117219 */ /* 0x084fe40000011611 */
[----:B------:R-:W-:Y:S02]  /*2340*/  SHF.R.U32.HI R16, RZ, R16, R5 ;  /* 0x00000010ff107219 */ /* 0x000fe40000011605 */
[----:B------:R-:W-:Y:S02]  /*2350*/  SEL R17, R0, R17, !P0 ;  /* 0x0000001100117207 */ /* 0x000fe40004000000 */
[----:B------:R-:W-:Y:S02]  /*2360*/  SHF.R.U32.HI R22, RZ, R7, R22 ;  /* 0x00000007ff167219 */ /* 0x000fe40000011616 */
[----:B---3--:R-:W-:-:S02]  /*2370*/  ISETP.NE.AND P1, PT, R18, 0x1, PT ;  /* 0x000000011200780c */ /* 0x008fc40003f25270 */
[----:B------:R-:W-:Y:S02]  /*2380*/  SEL R5, R11, R16, !P0 ;  /* 0x000000100b057207 */ /* 0x000fe40004000000 */
[----:B------:R-:W-:Y:S02]  /*2390*/  SEL R19, R9, R20, !P1 ;  /* 0x0000001409137207 */ /* 0x000fe40004800000 */
[----:B------:R-:W-:Y:S01]  /*23a0*/  SEL R7, R13, R22, !P1 ;  /* 0x000000160d077207 */ /* 0x000fe20004800000 */
[----:B----4-:R-:W-:-:S04]  /*23b0*/  IMAD.HI.U32 R20, R17, R2, RZ ;  /* 0x0000000211147227 */ /* 0x010fc800078e00ff */
[----:B------:R-:W-:Y:S01]  /*23c0*/  IMAD.HI.U32 R6, R19, R2, RZ ;  /* 0x0000000213067227 */ /* 0x000fe200078e00ff */
[----:B------:R-:W-:-:S04]  /*23d0*/  @P3 SHF.R.U32.HI R17, RZ, R3, R20 ;  /* 0x00000003ff113219 */ /* 0x000fc80000011614 */
        /* <DEDUP_REMOVED lines=8> */
[----:B------:R-:W-:-:S04]  /*2460*/  @!P0 IMAD.HI.U32 R16, R7, R2, RZ ;  /* 0x0000000207108227 */ /* 0x000fc800078e00ff */
[----:B------:R-:W-:Y:S01]  /*2470*/  IMAD.MOV R2, RZ, RZ, -R6 ;  /* 0x000000ffff027224 */ /* 0x000fe200078e0a06 */
[----:B------:R-:W-:-:S03]  /*2480*/  @!P0 SHF.R.U32.HI R16, RZ, R3, R16 ;  /* 0x00000003ff108219 */ /* 0x000fc60000011610 */
[----:B------:R-:W-:Y:S01]  /*2490*/  IMAD R2, R26, R2, R5 ;  /* 0x000000021a027224 */ /* 0x000fe200078e0205 */
[----:B------:R-:W-:Y:S02]  /*24a0*/  @!P0 SEL R3, R7, R16, !P3 ;  /* 0x0000001007038207 */ /* 0x000fe40005800000 */
[----:B------:R-:W-:-:S03]  /*24b0*/  IADD3 R16, PT, PT, -R5, RZ, RZ ;  /* 0x000000ff05107210 */ /* 0x000fc60007ffe1ff */
[--C-:B------:R-:W-:Y:S02]  /*24c0*/  @!P0 IMAD.IADD R6, R6, 0x1, -R3.reuse ;  /* 0x0000000106068824 */ /* 0x100fe400078e0a03 */
[----:B------:R-:W-:Y:S01]  /*24d0*/  @!P0 IMAD R3, R2, R19, R3 ;  /* 0x0000001302038224 */ /* 0x000fe200078e0203 */
[----:B------:R-:W-:Y:S01]  /*24e0*/  IADD3 R2, PT, PT, -R7, RZ, RZ ;  /* 0x000000ff07027210 */ /* 0x000fe20007ffe1ff */
[----:B------:R-:W-:Y:S02]  /*24f0*/  @!P0 IMAD R5, R26, R6, R7 ;  /* 0x000000061a058224 */ /* 0x000fe400078e0207 */
[----:B------:R-:W-:Y:S02]  /*2500*/  IMAD R11, R4, R16, R11 ;  /* 0x00000010040b7224 */ /* 0x000fe400078e020b */
[----:B------:R-:W-:Y:S02]  /*2510*/  @!P0 IMAD.MOV.U32 R7, RZ, RZ, R3 ;  /* 0x000000ffff078224 */ /* 0x000fe400078e0003 */
[----:B------:R-:W-:-:S02]  /*2520*/  IMAD R2, R18, R2, R13 ;  /* 0x0000000212027224 */ /* 0x000fc400078e020d */
[----:B------:R-:W-:Y:S02]  /*2530*/  IMAD R11, R5, R4, R11 ;  /* 0x00000004050b7224 */ /* 0x000fe400078e020b */
[----:B------:R-:W-:Y:S02]  /*2540*/  IMAD R13, R7, R18, R2 ;  /* 0x00000012070d7224 */ /* 0x000fe400078e0202 */
.L_x_37:
[----:B------:R-:W1:Y:S02]  /*2550*/  LDCU UR4, c[0x0][0xb30] ;  /* 0x00016600ff0477ac */ /* 0x000e640008000800 */
[----:B-1----:R-:W-:-:S09]  /*2560*/  UISETP.NE.AND UP0, UPT, UR4, 0x1, UPT ;  /* 0x000000010400788c */ /* 0x002fd2000bf05270 */
[----:B------:R-:W-:Y:S05]  /*2570*/  BRA.U UP0, `(.L_x_38) ;  /* 0x0000000100407547 */ /* 0x000fea000b800000 */
[----:B------:R-:W1:Y:S08]  /*2580*/  LDC.64 R4, c[0x0][0xb10] ;  /* 0x0002c400ff047b82 */ /* 0x000e700000000a00 */
[----:B------:R-:W2:Y:S08]  /*2590*/  LDC.64 R2, c[0x0][0xb18] ;  /* 0x0002c600ff027b82 */ /* 0x000eb00000000a00 */
[----:B------:R-:W3:Y:S08]  /*25a0*/  LDC R6, c[0x0][0xb20] ;  /* 0x0002c800ff067b82 */ /* 0x000ef00000000800 */
[----:B------:R-:W4:Y:S01]  /*25b0*/  LDC R16, c[0x0][0xb0c] ;  /* 0x0002c300ff107b82 */ /* 0x000f220000000800 */
[----:B-1----:R-:W-:-:S05]  /*25c0*/  IMAD.HI.U32 R4, R13, R4, RZ ;  /* 0x000000040d047227 */ /* 0x002fca00078e00ff */
[----:B------:R-:W-:Y:S01]  /*25d0*/  SHF.R.U32.HI R4, RZ, R5, R4 ;  /* 0x00000005ff047219 */ /* 0x000fe20000011604 */
[----:B--2---:R-:W-:Y:S01]  /*25e0*/  IMAD.HI.U32 R3, R11, R3, RZ ;  /* 0x000000030b037227 */ /* 0x004fe200078e00ff */
[----:B------:R-:W-:-:S04]  /*25f0*/  ISETP.NE.AND P0, PT, R2, 0x1, PT ;  /* 0x000000010200780c */ /* 0x000fc80003f05270 */
[----:B---3--:R-:W-:-:S04]  /*2600*/  SHF.R.U32.HI R6, RZ, R6, R3 ;  /* 0x00000006ff067219 */ /* 0x008fc80000011603 */
[----:B------:R-:W-:Y:S02]  /*2610*/  SEL R3, R11, R6, !P0 ;  /* 0x000000060b037207 */ /* 0x000fe40004000000 */
[----:B----4-:R-:W-:-:S04]  /*2620*/  ISETP.NE.AND P1, PT, R16, 0x1, PT ;  /* 0x000000011000780c */ /* 0x010fc80003f25270 */
[----:B------:R-:W-:-:S05]  /*2630*/  SEL R4, R13, R4, !P1 ;  /* 0x000000040d047207 */ /* 0x000fca0004800000 */
[----:B------:R-:W-:Y:S02]  /*2640*/  IMAD.IADD R5, R3, 0x1, -R4 ;  /* 0x0000000103057824 */ /* 0x000fe400078e0a04 */
[----:B------:R-:W-:Y:S02]  /*2650*/  IMAD.IADD R3, R4, 0x1, -R3 ;  /* 0x0000000104037824 */ /* 0x000fe400078e0a03 */
[----:B------:R-:W-:Y:S02]  /*2660*/  IMAD R13, R5, R16, R13 ;  /* 0x00000010050d7224 */ /* 0x000fe400078e020d */
[----:B------:R-:W-:-:S07]  /*2670*/  IMAD R11, R3, R2, R11 ;  /* 0x00000002030b7224 */ /* 0x000fce00078e020b */
.L_x_38:
[----:B------:R-:W-:Y:S01]  /*2680*/  VIADD R14, R14, 0x1 ;  /* 0x000000010e0e7836 */ /* 0x000fe20000000000 */
[----:B------:R-:W-:Y:S01]  /*2690*/  PLOP3.LUT P1, PT, PT, PT, PT, 0x80, 0x8 ;  /* 0x000000000008781c */ /* 0x000fe20003f2f070 */
[----:B------:R-:W-:Y:S02]  /*26a0*/  IMAD.IADD R21, R13, 0x1, R68 ;  /* 0x000000010d157824 */ /* 0x000fe400078e0244 */
[----:B------:R-:W-:Y:S01]  /*26b0*/  IMAD.IADD R20, R11, 0x1, R66 ;  /* 0x000000010b147824 */ /* 0x000fe200078e0242 */
[----:B------:R-:W-:-:S04]  /*26c0*/  ISETP.NE.AND P0, PT, R14, 0x2, PT ;  /* 0x000000020e00780c */ /* 0x000fc80003f05270 */
[----:B------:R-:W-:Y:S02]  /*26d0*/  SEL R3, RZ, 0x1, P0 ;  /* 0x00000001ff037807 */ /* 0x000fe40000000000 */
[----:B------:R-:W-:Y:S02]  /*26e0*/  SEL R14, R14, RZ, P0 ;  /* 0x000000ff0e0e7207 */ /* 0x000fe40000000000 */
[----:B------:R-:W-:Y:S01]  /*26f0*/  LOP3.LUT R12, R12, R3, RZ, 0x3c, !PT ;  /* 0x000000030c0c7212 */ /* 0x000fe200078e3cff */
[----:B------:R-:W-:Y:S06]  /*2700*/  @P2 BRA `(.L_x_39) ;  /* 0xffffffec00782947 */ /* 0x000fec000383ffff */
[----:B------:R-:W-:Y:S01]  /*2710*/  UIADD3 UR23, UPT, UPT, UR23, 0x10, URZ ;  /* 0x0000001017177890 */ /* 0x000fe2000fffe0ff */
[----:B------:R-:W-:-:S03]  /*2720*/  SHF.L.U32 R3, R15, 0x1f, RZ ;  /* 0x0000001f0f037819 */ /* 0x000fc600000006ff */
[----:B------:R-:W-:-:S09]  /*2730*/  ULEA UR4, UR29, UR23, 0x3 ;  /* 0x000000171d047291 */ /* 0x000fd2000f8e18ff */
[----:B------:R-:W1:Y:S02]  /*2740*/  SYNCS.PHASECHK.TRANS64.TRYWAIT P0, [UR4], R3 ;  /* 0x00000003ff0075a7 */ /* 0x000e640008001104 */
[----:B-1----:R-:W-:Y:S05]  /*2750*/  @!P0 BRA `(.L_x_40) ;  /* 0x0000005000888947 */ /* 0x002fea0003800000 */
.L_x_122:
[----:B------:R-:W-:-:S04]  /*2760*/  UIADD3 UR4, UPT, UPT, UR29, 0x1, URZ ;  /* 0x000000011d047890 */ /* 0x000fc8000fffe0ff */
[----:B------:R-:W-:-:S04]  /*2770*/  UISETP.NE.AND UP0, UPT, UR4, 0x2, UPT ;  /* 0x000000020400788c */ /* 0x000fc8000bf05270 */
[----:B------:R-:W-:Y:S02]  /*2780*/  USEL UR5, URZ, 0x1, UP0 ;  /* 0x00000001ff057887 */ /* 0x000fe40008000000 */
[----:B------:R-:W-:-:S04]  /*2790*/  USEL UR4, UR4, URZ, UP0 ;  /* 0x000000ff04047287 */ /* 0x000fc80008000000 */
[----:B------:R-:W-:Y:S01]  /*27a0*/  ULEA UR4, UR4, UR23, 0x3 ;  /* 0x0000001704047291 */ /* 0x000fe2000f8e18ff */
[----:B-1----:R-:W-:-:S04]  /*27b0*/  LOP3.LUT R3, R15, UR5, RZ, 0x3c, !PT ;  /* 0x000000050f037c12 */ /* 0x002fc8000f8e3cff */
[----:B------:R-:W-:Y:S01]  /*27c0*/  SHF.L.U32 R3, R3, 0x1f, RZ ;  /* 0x0000001f03037819 */ /* 0x000fe200000006ff */
[----:B----4-:R-:W-:-:S07]  /*27d0*/  IMAD.U32 R0, RZ, RZ, UR4 ;  /* 0x00000004ff007e24 */ /* 0x010fce000f8e00ff */
.L_x_41:
[----:B-1----:R1:W2:Y:S02]  /*27e0*/  SYNCS.PHASECHK.TRANS64.TRYWAIT P0, [R0+URZ], R3 ;  /* 0x00000003000075a7 */ /* 0x0022a400080011ff */
[----:B--2---:R-:W-:Y:S05]  /*27f0*/  @!P0 NANOSLEEP.SYNCS 0x989680 ;  /* 0x009896800000895d */ /* 0x004fea0003900000 */
[----:B------:R-:W2:Y:S02]  /*2800*/  @!P0 SYNCS.PHASECHK.TRANS64 P0, [R0+URZ], R3 ;  /* 0x00000003000085a7 */ /* 0x000ea400080010ff */
[----:B--2---:R-:W-:Y:S05]  /*2810*/  @P0 EXIT ;  /* 0x000000000000094d */ /* 0x004fea0003800000 */
[----:B------:R-:W-:Y:S05]  /*2820*/  BRA `(.L_x_41) ;  /* 0xfffffffc00ec7947 */ /* 0x000fea000383ffff */
.L_x_17:
[----:B------:R-:W-:-:S04]  /*2830*/  UISETP.NE.AND UP1, UPT, UR53, URZ, UPT ;  /* 0x000000ff3500728c */ /* 0x000fc8000bf25270 */
[----:B------:R-:W-:-:S09]  /*2840*/  UISETP.NE.OR UP1, UPT, UR10, 0x1, UP1 ;  /* 0x000000010a00788c */ /* 0x000fd20008f25670 */
[----:B------:R-:W-:Y:S05]  /*2850*/  BRA.U UP1, `(.L_x_42) ;  /* 0x0000000501487547 */ /* 0x000fea000b800000 */
[----:B------:R-:W-:Y:S01]  /*2860*/  ISETP.NE.AND P2, PT, R2, RZ, PT ;  /* 0x000000ff0200720c */ /* 0x000fe20003f45270 */
[----:B------:R-:W-:Y:S01]  /*2870*/  IMAD.MOV.U32 R12, RZ, RZ, 0x1 ;  /* 0x00000001ff0c7424 */ /* 0x000fe200078e00ff */
[----:B------:R-:W-:Y:S02]  /*2880*/  CS2R R10, SRZ ;  /* 0x00000000000a7805 */ /* 0x000fe4000001ff00 */
[----:B------:R-:W-:Y:S01]  /*2890*/  CS2R R8, SRZ ;  /* 0x0000000000087805 */ /* 0x000fe2000001ff00 */
[----:B------:R-:W-:Y:S01]  /*28a0*/  UMOV UR6, 0x400 ;  /* 0x0000040000067882 */ /* 0x000fe20000000000 */
[----:B------:R-:W-:Y:S01]  /*28b0*/  UMOV UR5, URZ ;  /* 0x000000ff00057c82 */ /* 0x000fe20008000000 */
[----:B------:R-:W-:-:S12]  /*28c0*/  ULEA UR6, UR53, UR6, 0x18 ;  /* 0x0000000635067291 */ /* 0x000fd8000f8ec0ff */
.L_x_46:
[----:B------:R-:W-:Y:S02]  /*28d0*/  LEA R0, R8, UR6, 0x3 ;  /* 0x0000000608007c11 */ /* 0x000fe4000f8e18ff */
[----:B------:R-:W-:-:S03]  /*28e0*/  SHF.L.U32 R5, R9, 0x1f, RZ ;  /* 0x0000001f09057819 */ /* 0x000fc600000006ff */
[----:B------:R-:W-:Y:S01]  /*28f0*/  VIADD R4, R0, 0xd0 ;  /* 0x000000d000047836 */ /* 0x000fe20000000000 */
[----:B------:R-:W1:Y:S02]  /*2900*/  SYNCS.PHASECHK.TRANS64.TRYWAIT P0, [R0+URZ+0xc0], R5 ;  /* 0x0000c005000075a7 */ /* 0x000e6400080011ff */
[----:B-1----:R-:W-:Y:S05]  /*2910*/  @!P0 BRA `(.L_x_43) ;  /* 0x0000005000308947 */ /* 0x002fea0003800000 */
.L_x_123:
[----:B------:R-:W-:Y:S01]  /*2920*/  ULEA UR4, UR5, UR6, 0x3 ;  /* 0x0000000605047291 */ /* 0x000fe2000f8e18ff */
[----:B------:R-:W-:Y:S02]  /*2930*/  PRMT R4, RZ, 0x654, R4 ;  /* 0x00000654ff047816 */ /* 0x000fe40000000004 */
[----:B-1----:R-:W-:Y:S01]  /*2940*/  SHF.L.U32 R5, R12, 0x1f, RZ ;  /* 0x0000001f0c057819 */ /* 0x002fe200000006ff */
[----:B------:R-:W-:Y:S01]  /*2950*/  UIADD3 UR7, UPT, UPT, UR4, 0x60, URZ ;  /* 0x0000006004077890 */ /* 0x000fe2000fffe0ff */
[----:B------:R1:W-:Y:S05]  /*2960*/  SYNCS.ARRIVE.TRANS64.RED.A1T0 RZ, [R4+URZ], RZ ;  /* 0x000000ff04ff79a7 */ /* 0x0003ea00081004ff */
[----:B------:R-:W-:Y:S01]  /*2970*/  IMAD.U32 R7, RZ, RZ, UR7 ;  /* 0x00000007ff077e24 */ /* 0x000fe2000f8e00ff */
[----:B------:R-:W2:Y:S04]  /*2980*/  SYNCS.PHASECHK.TRANS64.TRYWAIT P0, [UR4+0x70], R5 ;  /* 0x00007005ff0075a7 */ /* 0x000ea80008001104 */
[----:B------:R-:W-:Y:S01]  /*2990*/  PRMT R6, R2, 0x654, R7 ;  /* 0x0000065402067816 */ /* 0x000fe20000000007 */
[----:B-1----:R-:W-:Y:S01]  /*29a0*/  @!P2 IMAD.MOV.U32 R4, RZ, RZ, 0x10 ;  /* 0x00000010ff04a424 */ /* 0x002fe200078e00ff */
[----:B--2---:R-:W-:Y:S06]  /*29b0*/  @!P0 BRA `(.L_x_44) ;  /* 0x00000050001c8947 */ /* 0x004fec0003800000 */
.L_x_125:
[----:B------:R-:W-:Y:S01]  /*29c0*/  ULEA UR8, UR5, UR6, 0x4 ;  /* 0x0000000605087291 */ /* 0x000fe2000f8e20ff */
[----:B------:R-:W-:Y:S01]  /*29d0*/  SEL R3, R6, R3, !P2 ;  /* 0x0000000306037207 */ /* 0x000fe20005000000 */
[----:B------:R-:W-:Y:S01]  /*29e0*/  UIADD3 UR9, UPT, UPT, UR4, 0x60, URZ ;  /* 0x0000006004097890 */ /* 0x000fe2000fffe0ff */
[----:B-1----:R-:W-:Y:S01]  /*29f0*/  LEA R0, R11, UR6, 0x3 ;  /* 0x000000060b007c11 */ /* 0x002fe2000f8e18ff */
[----:B------:R-:W-:Y:S01]  /*2a00*/  UIADD3 UR8, UPT, UPT, UR8, 0xf0, URZ ;  /* 0x000000f008087890 */ /* 0x000fe2000fffe0ff */
[----:B------:R-:W-:Y:S01]  /*2a10*/  SHF.L.U32 R5, R10, 0x1f, RZ ;  /* 0x0000001f0a057819 */ /* 0x000fe200000006ff */
[----:B------:R1:W-:Y:S01]  /*2a20*/  @!P2 SYNCS.ARRIVE.TRANS64.RED RZ, [R3+URZ], R4 ;  /* 0x0000000403ffa9a7 */ /* 0x0003e200080004ff */
[----:B------:R-:W-:Y:S01]  /*2a30*/  UIADD3 UR4, UPT, UPT, UR5, 0x1, URZ ;  /* 0x0000000105047890 */ /* 0x000fe2000fffe0ff */
[----:B------:R-:W-:-:S03]  /*2a40*/  VIADD R8, R8, 0x1 ;  /* 0x0000000108087836 */ /* 0x000fc60000000000 */
[----:B------:R-:W-:Y:S02]  /*2a50*/  UISETP.NE.AND UP0, UPT, UR4, 0x2, UPT ;  /* 0x000000020400788c */ /* 0x000fe4000bf05270 */
[----:B------:R-:W-:Y:S06]  /*2a60*/  UGETNEXTWORKID.BROADCAST [UR8], [UR9] ;  /* 0x00000000080073ca */ /* 0x000fec0008000100 */
[----:B------:R-:W-:Y:S01]  /*2a70*/  USEL UR7, URZ, 0x1, UP0 ;  /* 0x00000001ff077887 */ /* 0x000fe20008000000 */
[----:B------:R-:W-:Y:S01]  /*2a80*/  ISETP.NE.AND P0, PT, R8, 0x2, PT ;  /* 0x000000020800780c */ /* 0x000fe20003f05270 */
[----:B------:R-:W-:Y:S01]  /*2a90*/  USEL UR5, UR4, URZ, UP0 ;  /* 0x000000ff04057287 */ /* 0x000fe20008000000 */
[----:B------:R-:W2:Y:S03]  /*2aa0*/  SYNCS.PHASECHK.TRANS64.TRYWAIT P1, [R0+URZ+0x60], R5 ;  /* 0x00006005000075a7 */ /* 0x000ea600080211ff */
[----:B------:R-:W-:Y:S01]  /*2ab0*/  LOP3.LUT R12, R12, UR7, RZ, 0x3c, !PT ;  /* 0x000000070c0c7c12 */ /* 0x000fe2000f8e3cff */
[----:B-12---:R-:W-:Y:S07]  /*2ac0*/  @!P1 BRA `(.L_x_45) ;  /* 0x0000004c00f09947 */ /* 0x006fee0003800000 */
.L_x_126:
[C---:B------:R-:W-:Y:S01]  /*2ad0*/  LEA R4, R11.reuse, UR6, 0x4 ;  /* 0x000000060b047c11 */ /* 0x040fe2000f8e20ff */
[----:B-1----:R-:W-:Y:S01]  /*2ae0*/  VIADD R0, R0, 0x70 ;  /* 0x0000007000007836 */ /* 0x002fe20000000000 */
[----:B------:R-:W-:Y:S01]  /*2af0*/  SEL R8, R8, RZ, P0 ;  /* 0x000000ff08087207 */ /* 0x000fe20000000000 */
[----:B------:R-:W-:-:S03]  /*2b00*/  VIADD R11, R11, 0x1 ;  /* 0x000000010b0b7836 */ /* 0x000fc60000000000 */
[----:B------:R-:W1:Y:S01]  /*2b10*/  LDS.128 R4, [R4+0xf0] ;  /* 0x0000f00004047984 */ /* 0x000e620000000c00 */
[----:B------:R-:W-:Y:S02]  /*2b20*/  PRMT R0, RZ, 0x654, R0 ;  /* 0x00000654ff007816 */ /* 0x000fe40000000000 */
[C---:B------:R-:W-:Y:S01]  /*2b30*/  ISETP.NE.AND P1, PT, R11.reuse, 0x2, PT ;  /* 0x000000020b00780c */ /* 0x040fe20003f25270 */
[----:B------:R-:W-:Y:S01]  /*2b40*/  @!PT LDS RZ, [RZ] ;  /* 0x00000000fffff984 */ /* 0x000fe20000000800 */
[----:B------:R-:W-:Y:S01]  /*2b50*/  @!PT LDS RZ, [RZ] ;  /* 0x00000000fffff984 */ /* 0x000fe20000000800 */
[----:B------:R-:W-:Y:S01]  /*2b60*/  @!PT LDS RZ, [RZ] ;  /* 0x00000000fffff984 */ /* 0x000fe20000000800 */
[----:B------:R-:W-:Y:S01]  /*2b70*/  @!PT LDS RZ, [RZ] ;  /* 0x00000000fffff984 */ /* 0x000fe20000000800 */
[----:B------:R2:W-:Y:S06]  /*2b80*/  MEMBAR.ALL.CTA ;  /* 0x0000000000007992 */ /* 0x0005ec0000008000 */
[----:B--2---:R-:W2:Y:S01]  /*2b90*/  FENCE.VIEW.ASYNC.S ;  /* 0x00000000000073c6 */ /* 0x004ea20000000000 */
[----:B------:R-:W-:Y:S01]  /*2ba0*/  SEL R11, R11, RZ, P1 ;  /* 0x000000ff0b0b7207 */ /* 0x000fe20000800000 */
[----:B--2---:R2:W-:Y:S01]  /*2bb0*/  SYNCS.ARRIVE.TRANS64.RED.A1T0 RZ, [R0+URZ], RZ ;  /* 0x000000ff00ff79a7 */ /* 0x0045e200081004ff */
[----:B-1----:R-:W-:-:S02]  /*2bc0*/  LOP3.LUT P3, RZ, R6, 0x1, RZ, 0xc0, !PT ;  /* 0x0000000106ff7812 */ /* 0x002fc4000786c0ff */
[----:B------:R-:W-:-:S04]  /*2bd0*/  SEL R5, RZ, 0x1, P1 ;  /* 0x00000001ff057807 */ /* 0x000fc80000800000 */
[----:B------:R-:W-:Y:S02]  /*2be0*/  LOP3.LUT R10, R10, R5, RZ, 0x3c, !PT ;  /* 0x000000050a0a7212 */ /* 0x000fe400078e3cff */
[----:B--2---:R-:W-:-:S04]  /*2bf0*/  SEL R0, RZ, 0x1, P0 ;  /* 0x00000001ff007807 */ /* 0x004fc80000000000 */
[----:B------:R-:W-:Y:S01]  /*2c00*/  LOP3.LUT R9, R9, R0, RZ, 0x3c, !PT ;  /* 0x0000000009097212 */ /* 0x000fe200078e3cff */
[----:B------:R-:W-:Y:S06]  /*2c10*/  @P3 BRA `(.L_x_46) ;  /* 0xfffffffc002c3947 */ /* 0x000fec000383ffff */
[----:B------:R-:W-:Y:S01]  /*2c20*/  ULEA UR4, UR5, UR6, 0x3 ;  /* 0x0000000605047291 */ /* 0x000fe2000f8e18ff */
[----:B------:R-:W-:-:S08]  /*2c30*/  SHF.L.U32 R3, R12, 0x1f, RZ ;  /* 0x0000001f0c037819 */ /* 0x000fd000000006ff */
[----:B------:R-:W1:Y:S02]  /*2c40*/  SYNCS.PHASECHK.TRANS64 P0, [UR4+0x70], R3 ;  /* 0x00007003ff0075a7 */ /* 0x000e640008001004 */
[----:B-1----:R-:W-:Y:S05]  /*2c50*/  @P0 BRA `(.L_x_47) ;  /* 0x0000000000080947 */ /* 0x002fea0003800000 */
[----:B------:R-:W1:Y:S02]  /*2c60*/  SYNCS.PHASECHK.TRANS64.TRYWAIT P0, [UR4+0x70], R3 ;  /* 0x00007003ff0075a7 */ /* 0x000e640008001104 */
[----:B-1----:R-:W-:Y:S05]  /*2c70*/  @!P0 BRA `(.L_x_48) ;  /* 0x0000004c00988947 */ /* 0x002fea0003800000 */
.L_x_47:
[----:B------:R-:W-:-:S04]  /*2c80*/  UIADD3 UR7, UPT, UPT, UR5, 0x1, URZ ;  /* 0x0000000105077890 */ /* 0x000fc8000fffe0ff */
[----:B------:R-:W-:-:S04]  /*2c90*/  UISETP.NE.AND UP0, UPT, UR7, 0x2, UPT ;  /* 0x000000020700788c */ /* 0x000fc8000bf05270 */
[----:B------:R-:W-:Y:S02]  /*2ca0*/  USEL UR8, URZ, 0x1, UP0 ;  /* 0x00000001ff087887 */ /* 0x000fe40008000000 */
[----:B------:R-:W-:-:S04]  /*2cb0*/  USEL UR7, UR7, URZ, UP0 ;  /* 0x000000ff07077287 */ /* 0x000fc80008000000 */
[----:B------:R-:W-:Y:S01]  /*2cc0*/  ULEA UR7, UR7, UR6, 0x3 ;  /* 0x0000000607077291 */ /* 0x000fe2000f8e18ff */
[----:B-1----:R-:W-:-:S04]  /*2cd0*/  LOP3.LUT R3, R12, UR8, RZ, 0x3c, !PT ;  /* 0x000000080c037c12 */ /* 0x002fc8000f8e3cff */
[----:B------:R-:W-:-:S04]  /*2ce0*/  SHF.L.U32 R0, R3, 0x1f, RZ ;  /* 0x0000001f03007819 */ /* 0x000fc800000006ff */
[----:B------:R-:W1:Y:S02]  /*2cf0*/  SYNCS.PHASECHK.TRANS64 P0, [UR7+0x70], R0 ;  /* 0x00007000ff0075a7 */ /* 0x000e640008001007 */
[----:B-1----:R-:W-:Y:S05]  /*2d00*/  @P0 EXIT ;  /* 0x000000000000094d */ /* 0x002fea0003800000 */
[----:B------:R-:W-:Y:S02]  /*2d10*/  SHF.L.U32 R3, R3, 0x1f, RZ ;  /* 0x0000001f03037819 */ /* 0x000fe400000006ff */
[----:B------:R-:W-:-:S07]  /*2d20*/  MOV R0, UR7 ;  /* 0x0000000700007c02 */ /* 0x000fce0008000f00 */
.L_x_49:
[----:B-1----:R1:W2:Y:S02]  /*2d30*/  SYNCS.PHASECHK.TRANS64.TRYWAIT P0, [R0+URZ+0x70], R3 ;  /* 0x00007003000075a7 */ /* 0x0022a400080011ff */
[----:B--2---:R-:W-:Y:S05]  /*2d40*/  @!P0 NANOSLEEP.SYNCS 0x989680 ;  /* 0x009896800000895d */ /* 0x004fea0003900000 */
[----:B------:R-:W2:Y:S02]  /*2d50*/  @!P0 SYNCS.PHASECHK.TRANS64 P0, [R0+URZ+0x70], R3 ;  /* 0x00007003000085a7 */ /* 0x000ea400080010ff */
[----:B--2---:R-:W-:Y:S05]  /*2d60*/  @P0 EXIT ;  /* 0x000000000000094d */ /* 0x004fea0003800000 */
[----:B------:R-:W-:Y:S05]  /*2d70*/  BRA `(.L_x_49) ;  /* 0xfffffffc00ec7947 */ /* 0x000fea000383ffff */
.L_x_42:
[----:B------:R-:W-:-:S09]  /*2d80*/  UISETP.NE.AND UP1, UPT, UR10, URZ, UPT ;  /* 0x000000ff0a00728c */ /* 0x000fd2000bf25270 */
[----:B------:R-:W-:Y:S05]  /*2d90*/  BRA.U UP1, `(.L_x_50) ;  /* 0x0000001101f47547 */ /* 0x000fea000b800000 */
[----:B------:R-:W-:Y:S01]  /*2da0*/  UMOV UR4, 0x40 ;  /* 0x0000004000047882 */ /* 0x000fe20000000000 */
[----:B------:R-:W-:Y:S01]  /*2db0*/  NOP ;  /* 0x0000000000007918 */ /* 0x000fe20000000000 */
[----:B------:R-:W-:Y:S01]  /*2dc0*/  ULEA UR5, UR53, UR4, 0x18 ;  /* 0x0000000435057291 */ /* 0x000fe2000f8ec0ff */
[----:B------:R-:W-:Y:S02]  /*2dd0*/  UMOV UR6, 0x400 ;  /* 0x0000040000067882 */ /* 0x000fe40000000000 */
[----:B------:R-:W-:-:S06]  /*2de0*/  ULEA UR6, UR53, UR6, 0x18 ;  /* 0x0000000635067291 */ /* 0x000fcc000f8ec0ff */
[----:B------:R-:W1:Y:S02]  /*2df0*/  LDS.U8 R0, [UR5+0x1c] ;  /* 0x00001c05ff007984 */ /* 0x000e640008000000 */
[----:B-1----:R-:W-:-:S13]  /*2e00*/  ISETP.NE.AND P0, PT, R0, RZ, PT ;  /* 0x000000ff0000720c */ /* 0x002fda0003f05270 */
[----:B------:R-:W-:Y:S05]  /*2e10*/  @P0 BRA `(.L_x_51) ;  /* 0x0000000000580947 */ /* 0x000fea0003800000 */
[----:B------:R-:W-:-:S13]  /*2e20*/  ELECT P0, URZ, PT ;  /* 0x0000000000ff782f */ /* 0x000fda0003800000 */
[----:B------:R-:W-:Y:S05]  /*2e30*/  @!P0 BRA `(.L_x_52) ;  /* 0x0000000000608947 */ /* 0x000fea0003800000 */
[----:B------:R-:W-:Y:S01]  /*2e40*/  UMOV UR4, 0x10 ;  /* 0x0000001000047882 */ /* 0x000fe20000000000 */
[----:B------:R-:W-:Y:S01]  /*2e50*/  HFMA2 R0, -RZ, RZ, 0, 5.9604644775390625e-08 ;  /* 0x00000001ff007431 */ /* 0x000fe200000001ff */
[----:B------:R-:W-:-:S03]  /*2e60*/  MOV R2, 0xffff ;  /* 0x0000ffff00027802 */ /* 0x000fc60000000f00 */
[----:B------:R-:W-:Y:S04]  /*2e70*/  DEPBAR.LE SB1, 0x36 ;  /* 0x00009d800000791a */ /* 0x000fe80000000000 */
[----:B------:R-:W1:Y:S02]  /*2e80*/  UTCATOMSWS.FIND_AND_SET.ALIGN UP0, UR4, UR4 ;  /* 0x00000004000475e3 */ /* 0x000e640008000800 */
[----:B-1----:R-:W-:Y:S01]  /*2e90*/  MOV R3, UR4 ;  /* 0x0000000400037c02 */ /* 0x002fe20008000f00 */
[----:B------:R-:W-:Y:S06]  /*2ea0*/  BRA.U UP0, `(.L_x_53) ;  /* 0x0000000100187547 */ /* 0x000fec000b800000 */
.L_x_54:
[----:B------:R-:W-:Y:S05]  /*2eb0*/  NANOSLEEP 0x64 ;  /* 0x000000640000795d */ /* 0x000fea0003800000 */
[----:B------:R-:W-:-:S05]  /*2ec0*/  UMOV UR4, 0x10 ;  /* 0x0000001000047882 */ /* 0x000fca0000000000 */
[----:B------:R-:W-:Y:S04]  /*2ed0*/  DEPBAR.LE SB1, 0x36 ;  /* 0x00009d800000791a */ /* 0x000fe80000000000 */
[----:B------:R-:W1:Y:S02]  /*2ee0*/  UTCATOMSWS.FIND_AND_SET.ALIGN UP0, UR4, UR4 ;  /* 0x00000004000475e3 */ /* 0x000e640008000800 */
[----:B-1----:R-:W-:Y:S01]  /*2ef0*/  MOV R3, UR4 ;  /* 0x0000000400037c02 */ /* 0x002fe20008000f00 */
[----:B------:R-:W-:Y:S05]  /*2f00*/  BRA.U !UP0, `(.L_x_54) ;  /* 0xfffffffd08e87547 */ /* 0x000fea000b83ffff */
.L_x_53:
[-C--:B------:R-:W-:Y:S02]  /*2f10*/  SHF.L.U32 R2, R2, R3.reuse, RZ ;  /* 0x0000000302027219 */ /* 0x080fe400000006ff */
[----:B------:R-:W-:Y:S01]  /*2f20*/  SHF.L.U32 R0, R0, R3, RZ ;  /* 0x0000000300007219 */ /* 0x000fe200000006ff */
[----:B------:R-:W-:Y:S02]  /*2f30*/  IMAD.SHL.U32 R3, R3, 0x20, RZ ;  /* 0x0000002003037824 */ /* 0x000fe400078e00ff */
[----:B------:R1:W-:Y:S04]  /*2f40*/  ATOMS.OR RZ, [UR5+0x14], R2 ;  /* 0x00001402ffff798c */ /* 0x0003e8000b000005 */
[----:B------:R1:W-:Y:S04]  /*2f50*/  ATOMS.OR RZ, [UR5+0x18], R0 ;  /* 0x00001800ffff798c */ /* 0x0003e8000b000005 */
[----:B------:R1:W-:Y:S01]  /*2f60*/  STS [UR6+0x110], R3 ;  /* 0x00011003ff007988 */ /* 0x0003e20008000806 */
[----:B------:R-:W-:Y:S05]  /*2f70*/  BRA `(.L_x_52) ;  /* 0x0000000000107947 */ /* 0x000fea0003800000 */
.L_x_51:
[----:B------:R-:W-:Y:S02]  /*2f80*/  MOV R0, 0xffffffff ;  /* 0xffffffff00007802 */ /* 0x000fe40000000f00 */
[----:B------:R-:W-:-:S03]  /*2f90*/  MOV R2, 0x2fc0 ;  /* 0x00002fc000027802 */ /* 0x000fc60000000f00 */
[----:B------:R1:W-:Y:S04]  /*2fa0*/  STS [UR6+0x110], R0 ;  /* 0x00011000ff007988 */ /* 0x0003e80008000806 */
[----:B-1-3-5:R-:W-:Y:S05]  /*2fb0*/  CALL.REL.NOINC `($__internal_1_$__cuda_sm10x_tcgen05_guardrail_trap_phase_invalid_during_alloc) ;  /* 0x00000050006c7944 */ /* 0x02afea0003c00000 */
.L_x_52:
[----:B------:R-:W-:Y:S05]  /*2fc0*/  WARPSYNC.ALL ;  /* 0x0000000000007948 */ /* 0x000fea0003800000 */
[----:B------:R-:W2:Y:S01]  /*2fd0*/  S2UR UR4, SR_CgaCtaId ;  /* 0x00000000000479c3 */ /* 0x000ea20000008800 */
[----:B------:R-:W-:Y:S01]  /*2fe0*/  UMOV UR71, 0x400 ;  /* 0x0000040000477882 */ /* 0x000fe20000000000 */
[----:B------:R-:W-:-:S06]  /*2ff0*/  NOP ;  /* 0x0000000000007918 */ /* 0x000fcc0000000000 */
[----:B------:R-:W-:Y:S06]  /*3000*/  BAR.ARV 0x6, 0xa0 ;  /* 0x0182800000007b1d */ /* 0x000fec0000002000 */
[----:B------:R-:W4:Y:S01]  /*3010*/  LDCU UR5, c[0x0][0x38c] ;  /* 0x00007180ff0577ac */ /* 0x000f220008000800 */
[----:B------:R-:W-:Y:S01]  /*3020*/  IMAD.MOV.U32 R11, RZ, RZ, 0x1 ;  /* 0x00000001ff0b7424 */ /* 0x000fe200078e00ff */
[----:B------:R-:W-:Y:S01]  /*3030*/  CS2R R8, SRZ ;  /* 0x0000000000087805 */ /* 0x000fe2000001ff00 */
[----:B------:R-:W-:Y:S01]  /*3040*/  IMAD.MOV.U32 R10, RZ, RZ, RZ ;  /* 0x000000ffff0a7224 */ /* 0x000fe200078e00ff */
[----:B------:R-:W3:Y:S01]  /*3050*/  LDCU UR7, c[0x0][0x38c] ;  /* 0x00007180ff0777ac */ /* 0x000ee20008000800 */
[----:B------:R-:W-:Y:S01]  /*3060*/  UMOV UR74, URZ ;  /* 0x000000ff004a7c82 */ /* 0x000fe20008000000 */
[----:B------:R-:W-:Y:S01]  /*3070*/  UMOV UR9, URZ ;  /* 0x000000ff00097c82 */ /* 0x000fe20008000000 */
[----:B--2---:R-:W-:Y:S01]  /*3080*/  ULEA UR71, UR4, UR71, 0x18 ;  /* 0x0000004704477291 */ /* 0x004fe2000f8ec0ff */
[----:B------:R-:W-:Y:S01]  /*3090*/  UMOV UR76, 0x0 ;  /* 0x00000000004c7882 */ /* 0x000fe20000000000 */
[----:B------:R-:W-:-:S02]  /*30a0*/  UMOV UR77, 0x4100910 ;  /* 0x04100910004d7882 */ /* 0x000fc40000000000 */
[----:B------:R-:W-:Y:S02]  /*30b0*/  UIADD3 UR6, UPT, UPT, UR71, 0x16800, URZ ;  /* 0x0001680047067890 */ /* 0x000fe4000fffe0ff */
[----:B----4-:R-:W-:-:S03]  /*30c0*/  UIADD3 UR5, UPT, UPT, UR5, 0x7f, URZ ;  /* 0x0000007f05057890 */ /* 0x010fc6000fffe0ff */
[----:B-1----:R-:W1:Y:S01]  /*30d0*/  LDS R0, [UR71+0x110] ;  /* 0x00011047ff007984 */ /* 0x002e620008000800 */
[----:B------:R-:W-:Y:S02]  /*30e0*/  USHF.R.S32.HI UR4, URZ, 0x1f, UR5 ;  /* 0x0000001fff047899 */ /* 0x000fe40008011405 */
[----:B---3--:R-:W-:Y:S02]  /*30f0*/  UISETP.GE.AND UP3, UPT, UR7, 0x1, UPT ;  /* 0x000000010700788c */ /* 0x008fe4000bf66270 */
[----:B------:R-:W-:Y:S02]  /*3100*/  ULEA.HI UR4, UR4, UR5, URZ, 0x7 ;  /* 0x0000000504047291 */ /* 0x000fe4000f8f38ff */
[----:B------:R-:W-:Y:S02]  /*3110*/  UIADD3 UR5, UPT, UPT, UR71, 0x6800, URZ ;  /* 0x0000680047057890 */ /* 0x000fe4000fffe0ff */
[----:B------:R-:W-:Y:S02]  /*3120*/  USHF.R.S32.HI UR8, URZ, 0x7, UR4 ;  /* 0x00000007ff087899 */ /* 0x000fe40008011404 */
[----:B------:R-:W-:-:S02]  /*3130*/  USHF.R.U32.HI UR4, URZ, 0x4, UR6 ;  /* 0x00000004ff047899 */ /* 0x000fc40008011606 */
[----:B------:R-:W-:Y:S02]  /*3140*/  UISETP.LT.AND UP0, UPT, UR8, 0x1, UPT ;  /* 0x000000010800788c */ /* 0x000fe4000bf01270 */
[----:B------:R-:W-:Y:S01]  /*3150*/  IMAD.U32 R12, RZ, RZ, UR8 ;  /* 0x00000008ff0c7e24 */ /* 0x000fe2000f8e00ff */
[----:B------:R-:W-:Y:S02]  /*3160*/  ULOP3.LUT UR4, UR4, 0x3fff, URZ, 0xc0, !UPT ;  /* 0x00003fff04047892 */ /* 0x000fe4000f8ec0ff */
[----:B------:R-:W-:Y:S02]  /*3170*/  USEL UR6, UR8, 0x1, !UP0 ;  /* 0x0000000108067887 */ /* 0x000fe4000c000000 */
[----:B------:R-:W-:Y:S02]  /*3180*/  ULOP3.LUT UR73, UR4, 0x10000, URZ, 0xfc, !UPT ;  /* 0x0001000004497892 */ /* 0x000fe4000f8efcff */
[----:B------:R-:W-:Y:S02]  /*3190*/  UIADD3 UR4, UPT, UPT, -UR6, URZ, URZ ;  /* 0x000000ff06047290 */ /* 0x000fe4000fffe1ff */
[----:B------:R-:W-:-:S04]  /*31a0*/  USHF.R.U32.HI UR5, URZ, 0x4, UR5 ;  /* 0x00000004ff057899 */ /* 0x000fc80008011605 */
[----:B------:R-:W-:Y:S01]  /*31b0*/  ULOP3.LUT UR5, UR5, 0x3fff, URZ, 0xc0, !UPT ;  /* 0x00003fff05057892 */ /* 0x000fe2000f8ec0ff */
[----:B------:R-:W-:-:S03]  /*31c0*/  MOV R13, UR4 ;  /* 0x00000004000d7c02 */ /* 0x000fc60008000f00 */
[----:B------:R-:W-:Y:S01]  /*31d0*/  ULOP3.LUT UR72, UR5, 0x10000, URZ, 0xfc, !UPT ;  /* 0x0001000005487892 */ /* 0x000fe2000f8efcff */
[----:B-1----:R-:W-:-:S13]  /*31e0*/  R2UR UR8, R0 ;  /* 0x00000000000872ca */ /* 0x002fda00000e0000 */
[----:B------:R-:W-:-:S07]  /*31f0*/  MOV R14, UR8 ;  /* 0x00000008000e7c02 */ /* 0x000fce0008000f00 */
.L_x_61:
[----:B------:R-:W-:Y:S02]  /*3200*/  LEA R0, R10, UR71, 0x3 ;  /* 0x000000470a007c11 */ /* 0x000fe4000f8e18ff */
[----:B------:R-:W-:Y:S02]  /*3210*/  SHF.L.U32 R5, R9, 0x1f, RZ ;  /* 0x0000001f09057819 */ /* 0x000fe400000006ff */
[----:B------:R-:W-:Y:S01]  /*3220*/  PLOP3.LUT P0, PT, PT, PT, UP3, 0x80, 0x8 ;  /* 0x000000000008781c */ /* 0x000fe20003f0f038 */
[----:B------:R-:W-:Y:S01]  /*3230*/  VIADD R3, R0, 0x70 ;  /* 0x0000007000037836 */ /* 0x000fe20000000000 */
[----:B-1----:R-:W1:Y:S02]  /*3240*/  SYNCS.PHASECHK.TRANS64.TRYWAIT P1, [R0+URZ+0x60], R5 ;  /* 0x00006005000075a7 */ /* 0x002e6400080211ff */
[----:B-1----:R-:W-:Y:S09]  /*3250*/  @!P1 BRA `(.L_x_55) ;  /* 0x0000004800389947 */ /* 0x002ff20003800000 */
.L_x_128:
[----:B------:R-:W-:Y:S01]  /*3260*/  LEA R4, R10, UR71, 0x4 ;  /* 0x000000470a047c11 */ /* 0x000fe2000f8e20ff */
[----:B------:R-:W-:Y:S01]  /*3270*/  @UP3 ULEA UR4, UR9, UR71, 0x3 ;  /* 0x0000004709043291 */ /* 0x000fe2000f8e18ff */
[----:B------:R-:W-:Y:S01]  /*3280*/  PLOP3.LUT P2, PT, PT, PT, PT, 0x80, 0x8 ;  /* 0x000000000008781c */ /* 0x000fe20003f4f070 */
[----:B------:R-:W-:Y:S01]  /*3290*/  ULEA UR75, UR74, UR71, 0x3 ;  /* 0x000000474a4b7291 */ /* 0x000fe2000f8e18ff */
[----:B------:R-:W-:Y:S02]  /*32a0*/  PRMT R3, RZ, 0x654, R3 ;  /* 0x00000654ff037816 */ /* 0x000fe40000000003 */
[----:B-1----:R-:W1:Y:S01]  /*32b0*/  LDS.128 R4, [R4+0xf0] ;  /* 0x0000f00004047984 */ /* 0x002e620000000c00 */
[----:B------:R-:W-:Y:S02]  /*32c0*/  @P0 SHF.L.U32 R2, R8, 0x1f, RZ ;  /* 0x0000001f08020819 */ /* 0x000fe400000006ff */
[----:B------:R-:W-:Y:S01]  /*32d0*/  SHF.L.U32 R0, R11, 0x1f, RZ ;  /* 0x0000001f0b007819 */ /* 0x000fe200000006ff */
[----:B------:R-:W-:Y:S01]  /*32e0*/  @!PT LDS RZ, [RZ] ;  /* 0x00000000fffff984 */ /* 0x000fe20000000800 */
[----:B------:R-:W-:Y:S01]  /*32f0*/  @!PT LDS RZ, [RZ] ;  /* 0x00000000fffff984 */ /* 0x000fe20000000800 */
[----:B------:R-:W-:Y:S01]  /*3300*/  @!PT LDS RZ, [RZ] ;  /* 0x00000000fffff984 */ /* 0x000fe20000000800 */
[----:B------:R-:W-:Y:S01]  /*3310*/  @!PT LDS RZ, [RZ] ;  /* 0x00000000fffff984 */ /* 0x000fe20000000800 */
[----:B------:R2:W-:Y:S06]  /*3320*/  MEMBAR.ALL.CTA ;  /* 0x0000000000007992 */ /* 0x0005ec0000008000 */
[----:B--2---:R-:W2:Y:S01]  /*3330*/  FENCE.VIEW.ASYNC.S ;  /* 0x00000000000073c6 */ /* 0x004ea20000000000 */
[----:B------:R-:W-:Y:S01]  /*3340*/  R2UR UR6, R14 ;  /* 0x000000000e0672ca */ /* 0x000fe200000e0000 */
[----:B--2---:R2:W-:Y:S01]  /*3350*/  SYNCS.ARRIVE.TRANS64.RED.A1T0 RZ, [R3+URZ], RZ ;  /* 0x000000ff03ff79a7 */ /* 0x0045e200081004ff */
[----:B------:R2:W3:Y:S01]  /*3360*/  @P0 SYNCS.PHASECHK.TRANS64.TRYWAIT P2, [UR4], R2 ;  /* 0x00000002ff0005a7 */ /* 0x0004e20008041104 */
[----:B------:R-:W-:Y:S01]  /*3370*/  ULEA.HI UR4, UR74, UR74, URZ, 0x1 ;  /* 0x0000004a4a047291 */ /* 0x000fe2000f8f08ff */
[----:B-1----:R-:W-:-:S03]  /*3380*/  LOP3.LUT P1, RZ, R6, 0x1, RZ, 0xc0, !PT ;  /* 0x0000000106ff7812 */ /* 0x002fc6000782c0ff */
[----:B------:R-:W-:Y:S02]  /*3390*/  USHF.L.U32 UR5, UR4, 0x5, URZ ;  /* 0x0000000504057899 */ /* 0x000fe400080006ff */
[----:B------:R-:W-:Y:S02]  /*33a0*/  ULOP3.LUT UR8, UR4, 0xffe, URZ, 0xc0, !UPT ;  /* 0x00000ffe04087892 */ /* 0x000fe4000f8ec0ff */
[----:B------:R-:W-:Y:S02]  /*33b0*/  ULOP3.LUT UR4, UR5, 0xffffffc0, URZ, 0xc0, !UPT ;  /* 0xffffffc005047892 */ /* 0x000fe4000f8ec0ff */
[----:B------:R-:W-:Y:S02]  /*33c0*/  UIADD3 UR8, UPT, UPT, -UR8, UR74, URZ ;  /* 0x0000004a08087290 */ /* 0x000fe4000fffe1ff */
[----:B------:R-:W-:Y:S01]  /*33d0*/  UIADD3 UR4, UPT, UPT, UR6, UR4, URZ ;  /* 0x0000000406047290 */ /* 0x000fe2000fffe0ff */
[----:B------:R-:W1:Y:S03]  /*33e0*/  SYNCS.PHASECHK.TRANS64.TRYWAIT P0, [UR75+0xa0], R0 ;  /* 0x0000a000ff0075a7 */ /* 0x000e66000800114b */
[----:B------:R-:W-:Y:S01]  /*33f0*/  ULEA UR8, UR8, UR4, 0x14 ;  /* 0x0000000408087291 */ /* 0x000fe2000f8ea0ff */
[----:B-123--:R-:W-:Y:S11]  /*3400*/  @!P0 BRA `(.L_x_56) ;  /* 0x0000004400e08947 */ /* 0x00eff60003800000 */
.L_x_130:
[----:B------:R-:W-:Y:S01]  /*3410*/  IADD3 R10, PT, PT, R10, 0x1, RZ ;  /* 0x000000010a0a7810 */ /* 0x000fe20007ffe0ff */
[----:B------:R-:W-:Y:S06]  /*3420*/  BRA.U !UP3, `(.L_x_57) ;  /* 0x000000050bec7547 */ /* 0x000fec000b800000 */
[----:B------:R-:W-:Y:S01]  /*3430*/  R2UR UR69, R13 ;  /* 0x000000000d4572ca */ /* 0x000fe200000e0000 */
[----:B------:R-:W-:Y:S01]  /*3440*/  UPLOP3.LUT UP4, UPT, UPT, UPT, UPT, 0x40, 0x4 ;  /* 0x000000000004789c */ /* 0x000fe20003f8e870 */
[----:B------:R-:W-:Y:S01]  /*3450*/  R2UR UR68, R12 ;  /* 0x000000000c4472ca */ /* 0x000fe200000e0000 */
[----:B------:R-:W-:-:S14]  /*3460*/  UMOV UR7, UR9 ;  /* 0x0000000900077c82 */ /* 0x000fdc0008000000 */
.L_x_60:
[----:B------:R-:W-:Y:S02]  /*3470*/  UIADD3 UR69, UPT, UPT, UR69, 0x1, URZ ;  /* 0x0000000145457890 */ /* 0x000fe4000fffe0ff */
[----:B--2---:R-:W-:Y:S02]  /*3480*/  ULEA UR5, UR7, UR71, 0x3 ;  /* 0x0000004707057291 */ /* 0x004fe4000f8e18ff */
[----:B------:R-:W-:Y:S01]  /*3490*/  UISETP.NE.AND UP0, UPT, UR69, URZ, UPT ;  /* 0x000000ff4500728c */ /* 0x000fe2000bf05270 */
[----:B------:R-:W-:Y:S10]  /*34a0*/  @P2 BRA `(.L_x_58) ;  /* 0x00000000000c2947 */ /* 0x000ff40003800000 */
[----:B-1----:R-:W-:Y:S04]  /*34b0*/  SHF.L.U32 R3, R8, 0x1f, RZ ;  /* 0x0000001f08037819 */ /* 0x002fe800000006ff */
[----:B------:R-:W1:Y:S02]  /*34c0*/  SYNCS.PHASECHK.TRANS64.TRYWAIT P0, [UR5], R3 ;  /* 0x00000003ff0075a7 */ /* 0x000e640008001105 */
[----:B-1----:R-:W-:Y:S05]  /*34d0*/  @!P0 BRA `(.L_x_59) ;  /* 0x0000004400c48947 */ /* 0x002fea0003800000 */
.L_x_58:
[----:B------:R-:W-:Y:S01]  /*34e0*/  UISETP.NE.AND UP1, UPT, UR68, 0x1, UPT ;  /* 0x000000014400788c */ /* 0x000fe2000bf25270 */
[----:B------:R-:W-:Y:S01]  /*34f0*/  PLOP3.LUT P2, PT, PT, PT, PT, 0x80, 0x8 ;  /* 0x000000000008781c */ /* 0x000fe20003f4f070 */
[----:B------:R-:W-:Y:S01]  /*3500*/  UIADD3 UR9, UPT, UPT, UR7, 0x1, URZ ;  /* 0x0000000107097890 */ /* 0x000fe2000fffe0ff */
[----:B-1----:R-:W-:Y:S01]  /*3510*/  MOV.SPILL R3, UR75 ;  /* 0x0000004b00037c02 */ /* 0x002fe20009000f00 */
[----:B------:R-:W-:Y:S01]  /*3520*/  UIADD3 UR70, UPT, UPT, UR5, 0x10, URZ ;  /* 0x0000001005467890 */ /* 0x000fe2000fffe0ff */
[----:B------:R-:W-:Y:S01]  /*3530*/  MOV.SPILL R2, UR74 ;  /* 0x0000004a00027c02 */ /* 0x000fe20009000f00 */
[----:B------:R-:W-:Y:S01]  /*3540*/  UISETP.NE.AND UP2, UPT, UR9, 0x2, UPT ;  /* 0x000000020900788c */ /* 0x000fe2000bf45270 */
[----:B------:R-:W-:Y:S01]  /*3550*/  PLOP3.LUT P0, PT, PT, PT, UP1, 0x80, 0x8 ;  /* 0x000000000008781c */ /* 0x000fe20003f0f018 */
[----:B------:R-:W-:Y:S02]  /*3560*/  ULEA UR6, UR7, UR73, 0xb ;  /* 0x0000004907067291 */ /* 0x000fe4000f8e58ff */
[----:B------:R-:W-:Y:S02]  /*3570*/  USEL UR5, URZ, 0x1, UP2 ;  /* 0x00000001ff057887 */ /* 0x000fe40009000000 */
[----:B------:R-:W-:Y:S02]  /*3580*/  USEL UR9, UR9, URZ, UP2 ;  /* 0x000000ff09097287 */ /* 0x000fe40009000000 */
[----:B------:R-:W-:Y:S02]  /*3590*/  ULEA UR4, UR7, UR72, 0xb ;  /* 0x0000004807047291 */ /* 0x000fe4000f8e58ff */
[----:B------:R-:W-:Y:S01]  /*35a0*/  @UP1 ULEA UR7, UR9, UR71, 0x3 ;  /* 0x0000004709071291 */ /* 0x000fe2000f8e18ff */
[----:B------:R-:W-:Y:S01]  /*35b0*/  LOP3.LUT R8, R8, UR5, RZ, 0x3c, !PT ;  /* 0x0000000508087c12 */ /* 0x000fe2000f8e3cff */
[----:B------:R-:W-:Y:S02]  /*35c0*/  UIADD3 UR20, UPT, UPT, UR6, 0x2, URZ ;  /* 0x0000000206147890 */ /* 0x000fe4000fffe0ff */
[----:B------:R-:W-:Y:S01]  /*35d0*/  UIADD3 UR18, UPT, UPT, UR4, 0x2, URZ ;  /* 0x0000000204127890 */ /* 0x000fe2000fffe0ff */
[----:B------:R-:W-:Y:S01]  /*35e0*/  @P0 SHF.L.U32 R0, R8, 0x1f, RZ ;  /* 0x0000001f08000819 */ /* 0x000fe200000006ff */
[----:B------:R-:W-:Y:S02]  /*35f0*/  UIADD3 UR14, UPT, UPT, UR6, 0x4, URZ ;  /* 0x00000004060e7890 */ /* 0x000fe4000fffe0ff */
[----:B------:R-:W-:Y:S01]  /*3600*/  UIADD3 UR12, UPT, UPT, UR4, 0x4, URZ ;  /* 0x00000004040c7890 */ /* 0x000fe2000fffe0ff */
[----:B------:R2:W3:Y:S01]  /*3610*/  @P0 SYNCS.PHASECHK.TRANS64.TRYWAIT P2, [UR7], R0 ;  /* 0x00000000ff0005a7 */ /* 0x0004e20008041107 */
[----:B------:R-:W-:Y:S02]  /*3620*/  UIADD3 UR66, UPT, UPT, UR6, 0x6, URZ ;  /* 0x0000000606427890 */ /* 0x000fe4000fffe0ff */
        /* <DEDUP_REMOVED lines=24> */
[----:B------:R-:W-:Y:S01]  /*37b0*/  UIADD3 UR68, UPT, UPT, UR68, -0x1, URZ ;  /* 0xffffffff44447890 */ /* 0x000fe2000fffe0ff */
[----:B------:R-:W-:Y:S01]  /*37c0*/  UMOV UR7, 0x40004040 ;  /* 0x4000404000077882 */ /* 0x000fe20000000000 */
[----:B------:R-:W-:Y:S01]  /*37d0*/  UMOV UR74, 0x0 ;  /* 0x00000000004a7882 */ /* 0x000fe20000000000 */
[----:B------:R-:W-:Y:S01]  /*37e0*/  UMOV UR75, 0x4100910 ;  /* 0x04100910004b7882 */ /* 0x000fe20000000000 */
[----:B------:R-:W-:Y:S01]  /*37f0*/  UMOV UR5, 0x40004040 ;  /* 0x4000404000057882 */ /* 0x000fe20000000000 */
[----:B------:R-:W-:Y:S01]  /*3800*/  UMOV UR21, 0x40004040 ;  /* 0x4000404000157882 */ /* 0x000fe20000000000 */
[----:B------:R1:W-:Y:S01]  /*3810*/  UTCHMMA gdesc[UR4], gdesc[UR6], tmem[UR8], tmem[UR74], idesc[UR75], UP4 ;  /* 0x00ff4a06040075ea */ /* 0x0003e2000a000008 */
[----:B------:R-:W-:Y:S01]  /*3820*/  UPLOP3.LUT UP4, UPT, UPT, UPT, UPT, 0x80, 0x8 ;  /* 0x000000000008789c */ /* 0x000fe20003f8f070 */
[----:B------:R-:W-:Y:S01]  /*3830*/  UMOV UR19, 0x40004040 ;  /* 0x4000404000137882 */ /* 0x000fe20000000000 */
[----:B------:R-:W-:Y:S01]  /*3840*/  UMOV UR15, 0x40004040 ;  /* 0x40004040000f7882 */ /* 0x000fe20000000000 */
[----:B------:R4:W-:Y:S01]  /*3850*/  UTCHMMA gdesc[UR18], gdesc[UR20], tmem[UR8], tmem[UR74], idesc[UR75], UPT ;  /* 0x00ff4a14120075ea */ /* 0x0009e2000b800008 */
[----:B------:R-:W-:Y:S01]  /*3860*/  UMOV UR13, 0x40004040 ;  /* 0x40004040000d7882 */ /* 0x000fe20000000000 */
        /* <DEDUP_REMOVED lines=18> */
[----:B-1----:R-:W-:Y:S01]  /*3990*/  UIADD3 UR4, UPT, UPT, UR4, 0x606, URZ ;  /* 0x0000060604047890 */ /* 0x002fe2000fffe0ff */
[----:B------:R-:W-:Y:S01]  /*39a0*/  UMOV UR6, 0x0 ;  /* 0x0000000000067882 */ /* 0x000fe20000000000 */
[----:B------:R-:W-:Y:S01]  /*39b0*/  UMOV UR7, 0x4100910 ;  /* 0x0410091000077882 */ /* 0x000fe20000000000 */
[----:B------:R-:W-:Y:S01]  /*39c0*/  UMOV UR31, 0x40004040 ;  /* 0x40004040001f7882 */ /* 0x000fe20000000000 */
[----:B----4-:R-:W-:Y:S01]  /*39d0*/  UMOV UR20, 0x0 ;  /* 0x0000000000147882 */ /* 0x010fe20000000000 */
[----:B------:R-:W-:Y:S01]  /*39e0*/  UMOV UR21, 0x4100910 ;  /* 0x0410091000157882 */ /* 0x000fe20000000000 */
[----:B------:R-:W-:Y:S01]  /*39f0*/  UMOV UR18, 0x0 ;  /* 0x0000000000127882 */ /* 0x000fe20000000000 */
[----:B------:R1:W-:Y:S01]  /*3a00*/  UTCHMMA gdesc[UR12], gdesc[UR14], tmem[UR8], tmem[UR20], idesc[UR21], UPT ;  /* 0x00ff140e0c0075ea */ /* 0x0003e2000b800008 */
[----:B------:R-:W-:Y:S01]  /*3a10*/  UTCHMMA gdesc[UR64], gdesc[UR66], tmem[UR8], tmem[UR20], idesc[UR21], UPT ;  /* 0x00ff1442400075ea */ /* 0x000fe2000b800008 */
[----:B------:R-:W-:Y:S01]  /*3a20*/  UMOV UR19, 0x4100910 ;  /* 0x0410091000137882 */ /* 0x000fe20000000000 */
[----:B------:R-:W-:Y:S01]  /*3a30*/  UTCHMMA gdesc[UR60], gdesc[UR62], tmem[UR8], tmem[UR20], idesc[UR21], UPT ;  /* 0x00ff143e3c0075ea */ /* 0x000fe2000b800008 */
[----:B------:R-:W-:Y:S01]  /*3a40*/  UTCHMMA gdesc[UR56], gdesc[UR58], tmem[UR8], tmem[UR18], idesc[UR19], UPT ;  /* 0x00ff123a380075ea */ /* 0x000fe2000b800008 */
[----:B------:R-:W-:Y:S01]  /*3a50*/  UTCHMMA gdesc[UR52], gdesc[UR54], tmem[UR8], tmem[UR18], idesc[UR19], UPT ;  /* 0x00ff1236340075ea */ /* 0x000fe2000b800008 */
[----:B------:R-:W-:Y:S01]  /*3a60*/  UTCHMMA gdesc[UR48], gdesc[UR50], tmem[UR8], tmem[UR18], idesc[UR19], UPT ;  /* 0x00ff1232300075ea */ /* 0x000fe2000b800008 */
[----:B------:R-:W-:Y:S01]  /*3a70*/  UTCHMMA gdesc[UR44], gdesc[UR46], tmem[UR8], tmem[UR6], idesc[UR7], UPT ;  /* 0x00ff062e2c0075ea */ /* 0x000fe2000b800008 */
[----:B------:R-:W-:Y:S01]  /*3a80*/  UMOV UR29, 0x40004040 ;  /* 0x40004040001d7882 */ /* 0x000fe20000000000 */
[----:B------:R-:W-:Y:S01]  /*3a90*/  UMOV UR27, 0x40004040 ;  /* 0x40004040001b7882 */ /* 0x000fe20000000000 */
[----:B------:R-:W-:Y:S01]  /*3aa0*/  UMOV UR25, 0x40004040 ;  /* 0x4000404000197882 */ /* 0x000fe20000000000 */
[----:B------:R-:W-:Y:S01]  /*3ab0*/  UMOV UR23, 0x40004040 ;  /* 0x4000404000177882 */ /* 0x000fe20000000000 */
[----:B------:R-:W-:Y:S01]  /*3ac0*/  UMOV UR17, 0x40004040 ;  /* 0x4000404000117882 */ /* 0x000fe20000000000 */
[----:B------:R-:W-:Y:S01]  /*3ad0*/  UMOV UR11, 0x40004040 ;  /* 0x40004040000b7882 */ /* 0x000fe20000000000 */
[----:B------:R-:W-:Y:S02]  /*3ae0*/  R2UR.FILL UR75, R3 ;  /* 0x00000000034b72ca */ /* 0x000fe400004e0000 */
[----:B------:R-:W-:Y:S01]  /*3af0*/  R2UR.FILL UR74, R2 ;  /* 0x00000000024a72ca */ /* 0x000fe200004e0000 */
[----:B-1----:R-:W-:Y:S01]  /*3b00*/  UMOV UR12, 0x0 ;  /* 0x00000000000c7882 */ /* 0x002fe20000000000 */
[----:B------:R-:W-:Y:S01]  /*3b10*/  UMOV UR13, 0x4100910 ;  /* 0x04100910000d7882 */ /* 0x000fe20000000000 */
[----:B------:R-:W-:Y:S01]  /*3b20*/  UMOV UR14, 0x0 ;  /* 0x00000000000e7882 */ /* 0x000fe20000000000 */
[----:B------:R-:W-:Y:S01]  /*3b30*/  UTCHMMA gdesc[UR40], gdesc[UR42], tmem[UR8], tmem[UR12], idesc[UR13], UPT ;  /* 0x00ff0c2a280075ea */ /* 0x000fe2000b800008 */
[----:B------:R-:W-:Y:S01]  /*3b40*/  UTCHMMA gdesc[UR36], gdesc[UR38], tmem[UR8], tmem[UR6], idesc[UR7], UPT ;  /* 0x00ff0626240075ea */ /* 0x000fe2000b800008 */
[----:B------:R-:W-:Y:S01]  /*3b50*/  UMOV UR15, 0x4100910 ;  /* 0x04100910000f7882 */ /* 0x000fe20000000000 */
[----:B------:R-:W-:Y:S01]  /*3b60*/  UTCHMMA gdesc[UR32], gdesc[UR34], tmem[UR8], tmem[UR18], idesc[UR19], UPT ;  /* 0x00ff1222200075ea */ /* 0x000fe2000b800008 */
[----:B------:R-:W-:Y:S01]  /*3b70*/  UTCHMMA gdesc[UR28], gdesc[UR30], tmem[UR8], tmem[UR14], idesc[UR15], UPT ;  /* 0x00ff0e1e1c0075ea */ /* 0x000fe2000b800008 */
[----:B------:R-:W-:Y:S01]  /*3b80*/  UTCHMMA gdesc[UR24], gdesc[UR26], tmem[UR8], tmem[UR12], idesc[UR13], UPT ;  /* 0x00ff0c1a180075ea */ /* 0x000fe2000b800008 */
[----:B------:R1:W-:Y:S01]  /*3b90*/  UTCHMMA gdesc[UR16], gdesc[UR22], tmem[UR8], tmem[UR6], idesc[UR7], UPT ;  /* 0x00ff0616100075ea */ /* 0x0003e2000b800008 */
[----:B------:R2:W-:Y:S01]  /*3ba0*/  UTCHMMA gdesc[UR4], gdesc[UR10], tmem[UR8], tmem[UR76], idesc[UR77], UPT ;  /* 0x00ff4c0a040075ea */ /* 0x0005e2000b800008 */
[----:B------:R2:W-:Y:S01]  /*3bb0*/  UTCBAR [UR70], URZ ;  /* 0x000000ff460073e9 */ /* 0x0005e200080000ff */
[----:B-1----:R-:W-:Y:S01]  /*3bc0*/  UMOV UR7, UR9 ;  /* 0x0000000900077c82 */ /* 0x002fe20008000000 */
[----:B---3--:R-:W-:Y:S05]  /*3bd0*/  BRA.U UP0, `(.L_x_60) ;  /* 0xfffffff900247547 */ /* 0x008fea000b83ffff */
.L_x_57:
[----:B--2---:R-:W-:Y:S01]  /*3be0*/  UIADD3 UR4, UPT, UPT, UR74, 0x1, URZ ;  /* 0x000000014a047890 */ /* 0x004fe2000fffe0ff */
[C---:B------:R-:W-:Y:S01]  /*3bf0*/  ISETP.NE.AND P0, PT, R10.reuse, 0x2, PT ;  /* 0x000000020a00780c */ /* 0x040fe20003f05270 */
[----:B------:R-:W-:Y:S02]  /*3c00*/  UIADD3 UR5, UPT, UPT, UR75, 0x80, URZ ;  /* 0x000000804b057890 */ /* 0x000fe4000fffe0ff */
[----:B------:R-:W-:Y:S01]  /*3c10*/  UISETP.NE.AND UP0, UPT, UR4, 0x4, UPT ;  /* 0x000000040400788c */ /* 0x000fe2000bf05270 */
[----:B-1----:R-:W-:Y:S02]  /*3c20*/  SEL R0, RZ, 0x1, P0 ;  /* 0x00000001ff007807 */ /* 0x002fe40000000000 */
[----:B------:R-:W-:Y:S01]  /*3c30*/  SEL R10, R10, RZ, P0 ;  /* 0x000000ff0a0a7207 */ /* 0x000fe20000000000 */
[----:B------:R-:W-:Y:S01]  /*3c40*/  USEL UR6, URZ, 0x1, UP0 ;  /* 0x00000001ff067887 */ /* 0x000fe20008000000 */
[----:B------:R-:W-:Y:S01]  /*3c50*/  LOP3.LUT R9, R9, R0, RZ, 0x3c, !PT ;  /* 0x0000000009097212 */ /* 0x000fe200078e3cff */
[----:B------:R-:W-:Y:S01]  /*3c60*/  USEL UR74, UR4, URZ, UP0 ;  /* 0x000000ff044a7287 */ /* 0x000fe20008000000 */
[----:B------:R1:W-:Y:S03]  /*3c70*/  UTCBAR [UR5], URZ ;  /* 0x000000ff050073e9 */ /* 0x0003e600080000ff */
[----:B------:R-:W-:Y:S01]  /*3c80*/  LOP3.LUT R11, R11, UR6, RZ, 0x3c, !PT ;  /* 0x000000060b0b7c12 */ /* 0x000fe2000f8e3cff */
[----:B------:R-:W-:Y:S07]  /*3c90*/  @P1 BRA `(.L_x_61) ;  /* 0xfffffff400581947 */ /* 0x000fee000383ffff */
[----:B------:R-:W2:Y:S01]  /*3ca0*/  S2UR UR8, SR_CgaCtaId ;  /* 0x00000000000879c3 */ /* 0x000ea20000008800 */
[----:B------:R-:W-:Y:S01]  /*3cb0*/  ELECT P0, URZ, PT ;  /* 0x0000000000ff782f */ /* 0x000fe20003800000 */
[----:B------:R-:W-:Y:S01]  /*3cc0*/  IMAD.MOV.U32 R0, RZ, RZ, 0x1 ;  /* 0x00000001ff007424 */ /* 0x000fe200078e00ff */
[----:B------:R-:W-:Y:S01]  /*3cd0*/  UIADD3 UR71, UPT, UPT, UR71, 0xa0, URZ ;  /* 0x000000a047477890 */ /* 0x000fe2000fffe0ff */
[----:B------:R-:W-:Y:S01]  /*3ce0*/  SHF.L.U32 R3, R11, 0x1f, RZ ;  /* 0x0000001f0b037819 */ /* 0x000fe200000006ff */
[----:B------:R-:W-:-:S03]  /*3cf0*/  UMOV UR4, 0x40 ;  /* 0x0000004000047882 */ /* 0x000fc60000000000 */
[----:B------:R-:W-:Y:S01]  /*3d00*/  UVIRTCOUNT.DEALLOC.SMPOOL 0x80 ;  /* 0x000000800000784c */ /* 0x000fe20000000000 */
[----:B--2---:R-:W-:Y:S02]  /*3d10*/  ULEA UR8, UR8, UR4, 0x18 ;  /* 0x0000000408087291 */ /* 0x004fe4000f8ec0ff */
[----:B------:R-:W-:-:S07]  /*3d20*/  ULEA UR4, UR74, UR71, 0x3 ;  /* 0x000000474a047291 */ /* 0x000fce000f8e18ff */
[----:B------:R2:W-:Y:S02]  /*3d30*/  @P0 STS.U8 [UR8+0x1c], R0 ;  /* 0x00001c00ff000988 */ /* 0x0005e40008000008 */
[----:B------:R-:W3:Y:S02]  /*3d40*/  SYNCS.PHASECHK.TRANS64.TRYWAIT P0, [UR4], R3 ;  /* 0x00000003ff0075a7 */ /* 0x000ee40008001104 */
[----:B--23--:R-:W-:Y:S05]  /*3d50*/  @!P0 BRA `(.L_x_62) ;  /* 0x0000003c00bc8947 */ /* 0x00cfea0003800000 */
.L_x_133:
[----:B------:R-:W-:-:S04]  /*3d60*/  UIADD3 UR4, UPT, UPT, UR74, 0x1, URZ ;  /* 0x000000014a047890 */ /* 0x000fc8000fffe0ff */
[----:B------:R-:W-:-:S04]  /*3d70*/  UISETP.NE.AND UP0, UPT, UR4, 0x4, UPT ;  /* 0x000000040400788c */ /* 0x000fc8000bf05270 */
[----:B------:R-:W-:Y:S02]  /*3d80*/  USEL UR6, URZ, 0x1, UP0 ;  /* 0x00000001ff067887 */ /* 0x000fe40008000000 */
[----:B------:R-:W-:-:S04]  /*3d90*/  USEL UR4, UR4, URZ, UP0 ;  /* 0x000000ff04047287 */ /* 0x000fc80008000000 */
[----:B-1----:R-:W-:Y:S01]  /*3da0*/  ULEA UR5, UR4, UR71, 0x3 ;  /* 0x0000004704057291 */ /* 0x002fe2000f8e18ff */
[----:B------:R-:W-:-:S04]  /*3db0*/  LOP3.LUT R2, R11, UR6, RZ, 0x3c, !PT ;  /* 0x000000060b027c12 */ /* 0x000fc8000f8e3cff */
[----:B--2---:R-:W-:-:S04]  /*3dc0*/  SHF.L.U32 R3, R2, 0x1f, RZ ;  /* 0x0000001f02037819 */ /* 0x004fc800000006ff */
[----:B------:R-:W1:Y:S02]  /*3dd0*/  SYNCS.PHASECHK.TRANS64.TRYWAIT P0, [UR5], R3 ;  /* 0x00000003ff0075a7 */ /* 0x000e640008001105 */
[----:B-1----:R-:W-:Y:S05]  /*3de0*/  @!P0 BRA `(.L_x_63) ;  /* 0x0000003c00b08947 */ /* 0x002fea0003800000 */
.L_x_135:
[----:B------:R-:W-:-:S04]  /*3df0*/  UIADD3 UR4, UPT, UPT, UR4, 0x1, URZ ;  /* 0x0000000104047890 */ /* 0x000fc8000fffe0ff */
[----:B------:R-:W-:-:S04]  /*3e00*/  UISETP.NE.AND UP0, UPT, UR4, 0x4, UPT ;  /* 0x000000040400788c */ /* 0x000fc8000bf05270 */
[----:B------:R-:W-:Y:S02]  /*3e10*/  USEL UR6, URZ, 0x1, UP0 ;  /* 0x00000001ff067887 */ /* 0x000fe40008000000 */
[----:B------:R-:W-:-:S04]  /*3e20*/  USEL UR4, UR4, URZ, UP0 ;  /* 0x000000ff04047287 */ /* 0x000fc80008000000 */
[----:B------:R-:W-:Y:S01]  /*3e30*/  ULEA UR5, UR4, UR71, 0x3 ;  /* 0x0000004704057291 */ /* 0x000fe2000f8e18ff */
[----:B------:R-:W-:-:S04]  /*3e40*/  LOP3.LUT R2, R2, UR6, RZ, 0x3c, !PT ;  /* 0x0000000602027c12 */ /* 0x000fc8000f8e3cff */
[----:B-1----:R-:W-:-:S04]  /*3e50*/  SHF.L.U32 R3, R2, 0x1f, RZ ;  /* 0x0000001f02037819 */ /* 0x002fc800000006ff */
[----:B------:R-:W1:Y:S02]  /*3e60*/  SYNCS.PHASECHK.TRANS64.TRYWAIT P0, [UR5], R3 ;  /* 0x00000003ff0075a7 */ /* 0x000e640008001105 */
[----:B-1----:R-:W-:Y:S05]  /*3e70*/  @!P0 BRA `(.L_x_64) ;  /* 0x0000003c00a48947 */ /* 0x002fea0003800000 */
.L_x_137:
[----:B------:R-:W-:-:S04]  /*3e80*/  UIADD3 UR4, UPT, UPT, UR4, 0x1, URZ ;  /* 0x0000000104047890 */ /* 0x000fc8000fffe0ff */
[----:B------:R-:W-:-:S04]  /*3e90*/  UISETP.NE.AND UP0, UPT, UR4, 0x4, UPT ;  /* 0x000000040400788c */ /* 0x000fc8000bf05270 */
[----:B------:R-:W-:Y:S02]  /*3ea0*/  USEL UR5, URZ, 0x1, UP0 ;  /* 0x00000001ff057887 */ /* 0x000fe40008000000 */
[----:B------:R-:W-:-:S04]  /*3eb0*/  USEL UR4, UR4, URZ, UP0 ;  /* 0x000000ff04047287 */ /* 0x000fc80008000000 */
[----:B------:R-:W-:Y:S01]  /*3ec0*/  ULEA UR4, UR4, UR71, 0x3 ;  /* 0x0000004704047291 */ /* 0x000fe2000f8e18ff */
[----:B-1----:R-:W-:-:S04]  /*3ed0*/  LOP3.LUT R3, R2, UR5, RZ, 0x3c, !PT ;  /* 0x0000000502037c12 */ /* 0x002fc8000f8e3cff */
[----:B------:R-:W-:-:S04]  /*3ee0*/  SHF.L.U32 R3, R3, 0x1f, RZ ;  /* 0x0000001f03037819 */ /* 0x000fc800000006ff */
[----:B------:R-:W1:Y:S02]  /*3ef0*/  SYNCS.PHASECHK.TRANS64.TRYWAIT P0, [UR4], R3 ;  /* 0x00000003ff0075a7 */ /* 0x000e640008001104 */
[----:B-1----:R-:W-:Y:S05]  /*3f00*/  @!P0 BRA `(.L_x_65) ;  /* 0x0000003c00988947 */ /* 0x002fea0003800000 */
.L_x_139:
[----:B------:R-:W-:Y:S01]  /*3f10*/  NOP ;  /* 0x0000000000007918 */ /* 0x000fe20000000000 */
[----:B-1----:R-:W1:Y:S01]  /*3f20*/  LDS R0, [UR8+0x14] ;  /* 0x00001408ff007984 */ /* 0x002e620008000800 */
[----:B------:R-:W-:Y:S01]  /*3f30*/  R2UR UR4, R14 ;  /* 0x000000000e0472ca */ /* 0x000fe200000e0000 */
[----:B------:R-:W-:Y:S01]  /*3f40*/  UMOV UR5, 0xffff ;  /* 0x0000ffff00057882 */ /* 0x000fe20000000000 */
[----:B------:R-:W-:-:S11]  /*3f50*/  UMOV UR6, 0x1 ;  /* 0x0000000100067882 */ /* 0x000fd60000000000 */
[----:B------:R-:W-:-:S04]  /*3f60*/  ULOP3.LUT UR4, UR4, 0xffff, URZ, 0xc0, !UPT ;  /* 0x0000ffff04047892 */ /* 0x000fc8000f8ec0ff */
[----:B------:R-:W-:-:S04]  /*3f70*/  USHF.R.U32.HI UR4, URZ, 0x5, UR4 ;  /* 0x00000005ff047899 */ /* 0x000fc80008011604 */
[----:B------:R-:W-:Y:S02]  /*3f80*/  USHF.L.U32 UR5, UR5, UR4, URZ ;  /* 0x0000000405057299 */ /* 0x000fe400080006ff */
[----:B------:R-:W-:-:S04]  /*3f90*/  USHF.L.U32 UR4, UR6, UR4, URZ ;  /* 0x0000000406047299 */ /* 0x000fc800080006ff */
[----:B-1----:R-:W-:-:S04]  /*3fa0*/  LOP3.LUT R0, R0, UR5, RZ, 0xc0, !PT ;  /* 0x0000000500007c12 */ /* 0x002fc8000f8ec0ff */
[----:B------:R-:W-:-:S13]  /*3fb0*/  ISETP.NE.AND P0, PT, R0, UR5, PT ;  /* 0x0000000500007c0c */ /* 0x000fda000bf05270 */
[----:B------:R-:W-:Y:S05]  /*3fc0*/  @P0 BRA `(.L_x_66) ;  /* 0x0000000000580947 */ /* 0x000fea0003800000 */
[----:B------:R-:W1:Y:S02]  /*3fd0*/  LDS R0, [UR8+0x18] ;  /* 0x00001808ff007984 */ /* 0x000e640008000800 */
[----:B-1----:R-:W-:-:S04]  /*3fe0*/  LOP3.LUT R0, R0, UR4, RZ, 0xc0, !PT ;  /* 0x0000000400007c12 */ /* 0x002fc8000f8ec0ff */
[----:B------:R-:W-:-:S13]  /*3ff0*/  ISETP.NE.AND P0, PT, R0, UR4, PT ;  /* 0x0000000400007c0c */ /* 0x000fda000bf05270 */
[----:B------:R-:W-:Y:S05]  /*4000*/  @P0 BRA `(.L_x_67) ;  /* 0x00000000003c0947 */ /* 0x000fea0003800000 */
[----:B------:R-:W1:Y:S01]  /*4010*/  S2R R2, SR_LANEID ;  /* 0x0000000000027919 */ /* 0x000e620000000000 */
[----:B------:R-:W-:Y:S01]  /*4020*/  ULOP3.LUT UR5, URZ, UR5, URZ, 0x33, !UPT ;  /* 0x00000005ff057292 */ /* 0x000fe2000f8e33ff */
[----:B------:R-:W-:Y:S01]  /*4030*/  LOP3.LUT R4, RZ, UR4, RZ, 0x33, !PT ;  /* 0x00000004ff047c12 */ /* 0x000fe2000f8e33ff */
[----:B------:R-:W-:Y:S02]  /*4040*/  VOTEU.ANY UR4, UPT, PT ;  /* 0x0000000000047886 */ /* 0x000fe400038e0100 */
[----:B------:R-:W-:Y:S01]  /*4050*/  UFLO.U32 UR4, UR4 ;  /* 0x00000004000472bd */ /* 0x000fe200080e0000 */
[----:B------:R-:W2:Y:S01]  /*4060*/  REDUX UR6, R4 ;  /* 0x00000000040673c4 */ /* 0x000ea20000000000 */
[----:B------:R-:W-:-:S06]  /*4070*/  IMAD.U32 R0, RZ, RZ, UR5 ;  /* 0x00000005ff007e24 */ /* 0x000fcc000f8e00ff */
[----:B------:R3:W-:Y:S01]  /*4080*/  UTCATOMSWS.AND URZ, UR5 ;  /* 0x0000000500ff79e3 */ /* 0x0007e20008000000 */
[----:B------:R-:W4:Y:S01]  /*4090*/  REDUX UR7, R0 ;  /* 0x00000000000773c4 */ /* 0x000f220000000000 */
[----:B-1----:R-:W-:Y:S01]  /*40a0*/  ISETP.EQ.U32.AND P0, PT, R2, UR4, PT ;  /* 0x0000000402007c0c */ /* 0x002fe2000bf02070 */
[----:B--2---:R-:W-:Y:S01]  /*40b0*/  IMAD.U32 R2, RZ, RZ, UR6 ;  /* 0x00000006ff027e24 */ /* 0x004fe2000f8e00ff */
[----:B----4-:R-:W-:-:S11]  /*40c0*/  MOV R3, UR7 ;  /* 0x0000000700037c02 */ /* 0x010fd60008000f00 */
[----:B------:R3:W-:Y:S04]  /*40d0*/  @P0 ATOMS.AND RZ, [UR8+0x14], R3 ;  /* 0x00001403ffff098c */ /* 0x0007e8000a800008 */
[----:B------:R3:W-:Y:S01]  /*40e0*/  @P0 ATOMS.AND RZ, [UR8+0x18], R2 ;  /* 0x00001802ffff098c */ /* 0x0007e2000a800008 */
[----:B------:R-:W-:Y:S05]  /*40f0*/  BRA `(.L_x_68) ;  /* 0x0000000000147947 */ /* 0x000fea0003800000 */
.L_x_67:
[----:B------:R-:W-:Y:S02]  /*4100*/  MOV R2, 0x4120 ;  /* 0x0000412000027802 */ /* 0x000fe40000000f00 */
[----:B-----5:R-:W-:Y:S05]  /*4110*/  CALL.REL.NOINC `($__internal_0_$__cuda_sm10x_tcgen05_guardrail_trap_col_being_dealloced_not_returned_by_alloc) ;  /* 0x0000004000087944 */ /* 0x020fea0003c00000 */
[----:B------:R-:W-:Y:S05]  /*4120*/  BRA `(.L_x_68) ;  /* 0x0000000000087947 */ /* 0x000fea0003800000 */
.L_x_66:
[----:B------:R-:W-:Y:S02]  /*4130*/  MOV R2, 0x4150 ;  /* 0x0000415000027802 */ /* 0x000fe40000000f00 */
[----:B-----5:R-:W-:Y:S05]  /*4140*/  CALL.REL.NOINC `($__internal_2_$__cuda_sm10x_tcgen05_guardrail_trap_unallocated_columns_being_dealloced) ;  /* 0x0000004000147944 */ /* 0x020fea0003c00000 */
.L_x_68:
[----:B------:R-:W-:Y:S01]  /*4150*/  NOP ;  /* 0x0000000000007918 */ /* 0x000fe20000000000 */
[----:B---3--:R-:W-:Y:S05]  /*4160*/  EXIT ;  /* 0x000000000000794d */ /* 0x008fea0003800000 */
.L_x_50:
[----:B------:R-:W-:-:S09]  /*4170*/  UISETP.NE.OR UP2, UPT, UR10, 0x3, !UP2 ;  /* 0x000000030a00788c */ /* 0x000fd2000d745670 */
[----:B------:R-:W-:Y:S05]  /*4180*/  BRA.U UP2, `(.L_x_69) ;  /* 0x0000000d02b07547 */ /* 0x000fea000b800000 */
[----:B------:R-:W1:Y:S01]  /*4190*/  LDC R0, c[0x0][0xb30] ;  /* 0x0002cc00ff007b82 */ /* 0x000e620000000800 */
[----:B------:R-:W2:Y:S01]  /*41a0*/  LDCU.64 UR4, c[0x0][0x888] ;  /* 0x00011100ff0477ac */ /* 0x000ea20008000a00 */
[----:B------:R-:W-:Y:S02]  /*41b0*/  HFMA2 R25, -RZ, RZ, 0, 0 ;  /* 0x00000000ff197431 */ /* 0x000fe400000001ff */
[----:B------:R-:W-:Y:S01]  /*41c0*/  IMAD.MOV.U32 R34, RZ, RZ, 0x1 ;  /* 0x00000001ff227424 */ /* 0x000fe200078e00ff */
[----:B------:R-:W-:Y:S01]  /*41d0*/  MOV R23, 0x2000 ;  /* 0x0000200000177802 */ /* 0x000fe20000000f00 */
[----:B------:R-:W4:Y:S01]  /*41e0*/  LDCU.64 UR18, c[0x0][0x890] ;  /* 0x00011200ff1277ac */ /* 0x000f220008000a00 */
[----:B------:R-:W-:Y:S01]  /*41f0*/  IMAD.MOV.U32 R27, RZ, RZ, RZ ;  /* 0x000000ffff1b7224 */ /* 0x000fe200078e00ff */
[----:B------:R-:W3:Y:S01]  /*4200*/  LDC R19, c[0x0][0x370] ;  /* 0x0000dc00ff137b82 */ /* 0x000ee20000000800 */
[----:B------:R-:W-:Y:S01]  /*4210*/  UMOV UR13, 0x400 ;  /* 0x00000400000d7882 */ /* 0x000fe20000000000 */
[----:B------:R-:W-:-:S02]  /*4220*/  UPLOP3.LUT UP1, UPT, UPT, UPT, UPT, 0x40, 0x4 ;  /* 0x000000000004789c */ /* 0x000fc40003f2e870 */
[----:B------:R-:W-:Y:S01]  /*4230*/  ULEA UR13, UR53, UR13, 0x18 ;  /* 0x0000000d350d7291 */ /* 0x000fe2000f8ec0ff */
[----:B------:R-:W-:-:S03]  /*4240*/  UMOV UR8, URZ ;  /* 0x000000ff00087c82 */ /* 0x000fc60008000000 */
[----:B------:R-:W3:Y:S01]  /*4250*/  LDC R2, c[0x0][0xb0c] ;  /* 0x0002c300ff027b82 */ /* 0x000ee20000000800 */
[----:B--2---:R-:W-:Y:S02]  /*4260*/  UISETP.NE.U32.AND UP3, UPT, UR4, URZ, UPT ;  /* 0x000000ff0400728c */ /* 0x004fe4000bf65070 */
[----:B----4-:R-:W-:-:S05]  /*4270*/  UISETP.NE.U32.AND UP4, UPT, UR18, URZ, UPT ;  /* 0x000000ff1200728c */ /* 0x010fca000bf85070 */
[----:B------:R-:W2:Y:S01]  /*4280*/  LDC R18, c[0x0][0xb20] ;  /* 0x0002c800ff127b82 */ /* 0x000ea20000000800 */
[----:B-1----:R-:W-:Y:S01]  /*4290*/  ISETP.NE.AND P1, PT, R0, 0x1, PT ;  /* 0x000000010000780c */ /* 0x002fe20003f25270 */
[----:B------:R-:W-:Y:S02]  /*42a0*/  UISETP.NE.AND.EX UP3, UPT, UR5, URZ, UPT, UP3 ;  /* 0x000000ff0500728c */ /* 0x000fe4000bf65330 */
[----:B------:R-:W-:-:S04]  /*42b0*/  UISETP.NE.AND.EX UP4, UPT, UR19, URZ, UPT, UP4 ;  /* 0x000000ff1300728c */ /* 0x000fc8000bf85340 */
[----:B-----5:R-:W1:Y:S08]  /*42c0*/  LDC.64 R32, c[0x0][0x348] ;  /* 0x0000d200ff207b82 */ /* 0x020e700000000a00 */
[----:B------:R-:W4:Y:S08]  /*42d0*/  LDC.64 R16, c[0x0][0xb10] ;  /* 0x0002c400ff107b82 */ /* 0x000f300000000a00 */
[----:B------:R-:W1:Y:S08]  /*42e0*/  LDC.64 R6, c[0x0][0xb18] ;  /* 0x0002c600ff067b82 */ /* 0x000e700000000a00 */
[----:B------:R-:W1:Y:S08]  /*42f0*/  LDC.64 R4, c[0x0][0xb28] ;  /* 0x0002ca00ff047b82 */ /* 0x000e700000000a00 */
[----:B--23--:R-:W1:Y:S02]  /*4300*/  LDC R22, c[0x0][0x374] ;  /* 0x0000dd00ff167b82 */ /* 0x00ce640000000800 */
.L_x_78:
[----:B------:R-:W-:Y:S02]  /*4310*/  LEA R0, R27, UR13, 0x3 ;  /* 0x0000000d1b007c11 */ /* 0x000fe4000f8e18ff */
[----:B------:R-:W-:Y:S02]  /*4320*/  SHF.L.U32 R3, R25, 0x1f, RZ ;  /* 0x0000001f19037819 */ /* 0x000fe400000006ff */
[----:B------:R-:W-:Y:S02]  /*4330*/  LEA R28, R27, UR13, 0x4 ;  /* 0x0000000d1b1c7c11 */ /* 0x000fe4000f8e20ff */
[----:B--2---:R-:W2:Y:S02]  /*4340*/  SYNCS.PHASECHK.TRANS64.TRYWAIT P0, [R0+URZ+0x60], R3 ;  /* 0x00006003000075a7 */ /* 0x004ea400080011ff */
[----:B--2---:R-:W-:Y:S05]  /*4350*/  @!P0 BRA `(.L_x_70) ;  /* 0x00000038009c8947 */ /* 0x004fea0003800000 */
.L_x_140:
[----:B------:R-:W-:Y:S01]  /*4360*/  ISETP.GE.AND P0, PT, R26, 0x1, PT ;  /* 0x000000011a00780c */ /* 0x000fe20003f06270 */
[----:B------:R-:W3:Y:S01]  /*4370*/  LDS.128 R28, [R28+0xf0] ;  /* 0x0000f0001c1c7984 */ /* 0x000ee20000000c00 */
[----:B--2---:R-:W-:Y:S01]  /*4380*/  VIADD R0, R0, 0x70 ;  /* 0x0000007000007836 */ /* 0x004fe20000000000 */
[----:B------:R-:W-:Y:S01]  /*4390*/  @!PT LDS RZ, [RZ] ;  /* 0x00000000fffff984 */ /* 0x000fe20000000800 */
[----:B------:R-:W-:Y:S01]  /*43a0*/  @!PT LDS RZ, [RZ] ;  /* 0x00000000fffff984 */ /* 0x000fe20000000800 */
[----:B------:R-:W-:Y:S01]  /*43b0*/  @!PT LDS RZ, [RZ] ;  /* 0x00000000fffff984 */ /* 0x000fe20000000800 */
[----:B------:R-:W-:Y:S01]  /*43c0*/  @!PT LDS RZ, [RZ] ;  /* 0x00000000fffff984 */ /* 0x000fe20000000800 */
[----:B------:R2:W-:Y:S06]  /*43d0*/  MEMBAR.ALL.CTA ;  /* 0x0000000000007992 */ /* 0x0005ec0000008000 */
[----:B--2---:R-:W2:Y:S01]  /*43e0*/  FENCE.VIEW.ASYNC.S ;  /* 0x00000000000073c6 */ /* 0x004ea20000000000 */
[----:B------:R-:W-:Y:S04]  /*43f0*/  PRMT R0, RZ, 0x654, R0 ;  /* 0x00000654ff007816 */ /* 0x000fe80000000000 */
[----:B--2---:R2:W-:Y:S01]  /*4400*/  SYNCS.ARRIVE.TRANS64.RED.A1T0 RZ, [R0+URZ], RZ ;  /* 0x000000ff00ff79a7 */ /* 0x0045e200081004ff */
[----:B---3--:R-:W-:Y:S11]  /*4410*/  LOP3.LUT P3, RZ, R30, 0x1, RZ, 0xc0, !PT ;  /* 0x000000011eff7812 */ /* 0x008ff6000786c0ff */
[----:B------:R-:W-:Y:S02]  /*4420*/  @!UPT UIADD3 URZ, UPT, UPT, URZ, URZ, URZ ;  /* 0x000000fffffff290 */ /* 0x000fe4000fffe0ff */
[----:B------:R-:W-:Y:S02]  /*4430*/  @P3 MOV R13, R28 ;  /* 0x0000001c000d3202 */ /* 0x000fe40000000f00 */
[----:B------:R-:W-:Y:S01]  /*4440*/  @P3 LOP3.LUT R8, R29, 0xffff, RZ, 0xc0, !PT ;  /* 0x0000ffff1d083812 */ /* 0x000fe200078ec0ff */
[----:B--2---:R-:W-:Y:S06]  /*4450*/  @!P0 BRA `(.L_x_71) ;  /* 0x0000000000a48947 */ /* 0x004fec0003800000 */
[----:B-1----:R-:W-:Y:S01]  /*4460*/  IMAD.HI.U32 R37, R22, R7, RZ ;  /* 0x0000000716257227 */ /* 0x002fe200078e00ff */
[----:B------:R-:W-:Y:S02]  /*4470*/  ISETP.NE.AND P0, PT, R6, 0x1, PT ;  /* 0x000000010600780c */ /* 0x000fe40003f05270 */
[----:B------:R-:W-:Y:S01]  /*4480*/  ISETP.NE.AND P2, PT, R26, 0x1, PT ;  /* 0x000000011a00780c */ /* 0x000fe20003f45270 */
[----:B----4-:R-:W-:Y:S01]  /*4490*/  IMAD.HI.U32 R36, R19, R16, RZ ;  /* 0x0000001013247227 */ /* 0x010fe200078e00ff */
[----:B------:R-:W-:Y:S02]  /*44a0*/  SHF.R.U32.HI R37, RZ, R18, R37 ;  /* 0x00000012ff257219 */ /* 0x000fe40000011625 */
[----:B------:R-:W-:Y:S01]  /*44b0*/  ISETP.NE.AND P4, PT, R2, 0x1, PT ;  /* 0x000000010200780c */ /* 0x000fe20003f85270 */
[----:B------:R-:W-:Y:S01]  /*44c0*/  IMAD.HI.U32 R38, R13, R16, RZ ;  /* 0x000000100d267227 */ /* 0x000fe200078e00ff */
[----:B------:R-:W-:Y:S02]  /*44d0*/  SHF.R.U32.HI R36, RZ, R17, R36 ;  /* 0x00000011ff247219 */ /* 0x000fe40000011624 */
[----:B------:R-:W-:Y:S01]  /*44e0*/  SEL R3, R22, R37, !P0 ;  /* 0x0000002516037207 */ /* 0x000fe20004000000 */
[C---:B------:R-:W-:Y:S01]  /*44f0*/  IMAD.HI.U32 R37, R8.reuse, R7, RZ ;  /* 0x0000000708257227 */ /* 0x040fe200078e00ff */
[----:B------:R-:W-:Y:S02]  /*4500*/  SEL R11, R19, R36, !P4 ;  /* 0x00000024130b7207 */ /* 0x000fe40006000000 */
[----:B------:R-:W-:Y:S01]  /*4510*/  SHF.R.U32.HI R38, RZ, R17, R38 ;  /* 0x00000011ff267219 */ /* 0x000fe20000011626 */
[----:B------:R-:W-:Y:S01]  /*4520*/  IMAD.HI.U32 R40, R3, R4, RZ ;  /* 0x0000000403287227 */ /* 0x000fe200078e00ff */
[----:B------:R-:W-:Y:S03]  /*4530*/  SHF.R.U32.HI R37, RZ, R18, R37 ;  /* 0x00000012ff257219 */ /* 0x000fe60000011625 */
[----:B------:R-:W-:Y:S01]  /*4540*/  IMAD.HI.U32 R36, R11, R4, RZ ;  /* 0x000000040b247227 */ /* 0x000fe200078e00ff */
[----:B------:R-:W-:Y:S02]  /*4550*/  @P2 SHF.R.U32.HI R3, RZ, R5, R40 ;  /* 0x00000005ff032219 */ /* 0x000fe40000011628 */
[----:B------:R-:W-:Y:S02]  /*4560*/  SEL R9, R8, R37, !P0 ;  /* 0x0000002508097207 */ /* 0x000fe40004000000 */
[----:B------:R-:W-:Y:S01]  /*4570*/  @P2 SHF.R.U32.HI R11, RZ, R5, R36 ;  /* 0x00000005ff0b2219 */ /* 0x000fe20000011624 */
[C---:B------:R-:W-:Y:S01]  /*4580*/  IMAD R10, R26.reuse, R3, RZ ;  /* 0x000000031a0a7224 */ /* 0x040fe200078e02ff */
[----:B------:R-:W-:Y:S01]  /*4590*/  SEL R3, R13, R38, !P4 ;  /* 0x000000260d037207 */ /* 0x000fe20006000000 */
[C---:B------:R-:W-:Y:S03]  /*45a0*/  IMAD.HI.U32 R14, R9.reuse, R4, RZ ;  /* 0x00000004090e7227 */ /* 0x040fe600078e00ff */
[----:B------:R-:W-:Y:S01]  /*45b0*/  ISETP.GE.AND P0, PT, R9, R10, PT ;  /* 0x0000000a0900720c */ /* 0x000fe20003f06270 */
[C---:B------:R-:W-:Y:S01]  /*45c0*/  IMAD R12, R26.reuse, R11, RZ ;  /* 0x0000000b1a0c7224 */ /* 0x040fe200078e02ff */
[-C--:B------:R-:W-:Y:S04]  /*45d0*/  SHF.R.U32.HI R14, RZ, R5.reuse, R14 ;  /* 0x00000005ff0e7219 */ /* 0x080fe8000001160e */
[----:B------:R-:W-:Y:S02]  /*45e0*/  ISETP.GE.OR P0, PT, R3, R12, P0 ;  /* 0x0000000c0300720c */ /* 0x000fe40000706670 */
[----:B------:R-:W-:Y:S05]  /*45f0*/  SEL R15, R9, R14, !P2 ;  /* 0x0000000e090f7207 */ /* 0x000fea0005000000 */
[----:B------:R-:W-:Y:S04]  /*4600*/  IMAD.MOV R14, RZ, RZ, -R15 ;  /* 0x000000ffff0e7224 */ /* 0x000fe800078e0a0f */
[----:B------:R-:W-:Y:S02]  /*4610*/  IMAD R14, R26, R14, R9 ;  /* 0x0000000e1a0e7224 */ /* 0x000fe400078e0209 */
[C---:B------:R-:W-:Y:S05]  /*4620*/  @!P0 IMAD.HI.U32 R10, R3.reuse, R4, RZ ;  /* 0x00000004030a8227 */ /* 0x040fea00078e00ff */
[----:B------:R-:W-:Y:S04]  /*4630*/  @!P0 SHF.R.U32.HI R10, RZ, R5, R10 ;  /* 0x00000005ff0a8219 */ /* 0x000fe8000001160a */
[----:B------:R-:W-:Y:S01]  /*4640*/  @!P0 SEL R0, R3, R10, !P2 ;  /* 0x0000000a03008207 */ /* 0x000fe20005000000 */
[----:B------:R-:W-:Y:S03]  /*4650*/  IMAD.MOV R10, RZ, RZ, -R3 ;  /* 0x000000ffff0a7224 */ /* 0x000fe600078e0a03 */
[----:B------:R-:W-:Y:S01]  /*4660*/  @!P0 IADD3 R15, PT, PT, R15, -R0, RZ ;  /* 0x800000000f0f8210 */ /* 0x000fe20007ffe0ff */
[----:B------:R-:W-:Y:S01]  /*4670*/  @!P0 IMAD R0, R11, R14, R0 ;  /* 0x0000000e0b008224 */ /* 0x000fe200078e0200 */
[----:B------:R-:W-:Y:S01]  /*4680*/  IADD3 R11, PT, PT, -R9, RZ, RZ ;  /* 0x000000ff090b7210 */ /* 0x000fe20007ffe1ff */
[----:B------:R-:W-:Y:S02]  /*4690*/  IMAD R13, R2, R10, R13 ;  /* 0x0000000a020d7224 */ /* 0x000fe400078e020d */
[----:B------:R-:W-:Y:S02]  /*46a0*/  @!P0 IMAD R9, R15, R26, R3 ;  /* 0x0000001a0f098224 */ /* 0x000fe400078e0203 */
[----:B------:R-:W-:Y:S02]  /*46b0*/  @!P0 IMAD.MOV.U32 R3, RZ, RZ, R0 ;  /* 0x000000ffff038224 */ /* 0x000fe400078e0000 */
[----:B------:R-:W-:Y:S02]  /*46c0*/  IMAD R8, R6, R11, R8 ;  /* 0x0000000b06087224 */ /* 0x000fe400078e0208 */
[----:B------:R-:W-:Y:S02]  /*46d0*/  IMAD R13, R3, R2, R13 ;  /* 0x00000002030d7224 */ /* 0x000fe400078e020d */
[----:B------:R-:W-:Y:S02]  /*46e0*/  IMAD R8, R9, R6, R8 ;  /* 0x0000000609087224 */ /* 0x000fe400078e0208 */
.L_x_71:
[----:B------:R-:W-:Y:S05]  /*46f0*/  BRA.U UP1, `(.L_x_72) ;  /* 0x0000000101107547 */ /* 0x000fea000b800000 */
[----:B------:R-:W-:Y:S04]  /*4700*/  MOV R0, UR20 ;  /* 0x0000001400007c02 */ /* 0x000fe80008000f00 */
[----:B------:R-:W-:Y:S04]  /*4710*/  SHF.L.U32 R3, R0, 0x1f, RZ ;  /* 0x0000001f00037819 */ /* 0x000fe800000006ff */
[----:B------:R-:W2:Y:S02]  /*4720*/  SYNCS.PHASECHK.TRANS64.TRYWAIT P0, [UR13+0x58], R3 ;  /* 0x00005803ff0075a7 */ /* 0x000ea4000800110d */
[----:B--2---:R-:W-:Y:S05]  /*4730*/  @!P0 BRA `(.L_x_73) ;  /* 0x0000003400b88947 */ /* 0x004fea0003800000 */
.L_x_72:
[----:B------:R-:W-:Y:S02]  /*4740*/  R2UR UR11, R21 ;  /* 0x00000000150b72ca */ /* 0x000fe400000e0000 */
[----:B------:R-:W-:Y:S02]  /*4750*/  R2UR UR10, R20 ;  /* 0x00000000140a72ca */ /* 0x000fe400000e0000 */
[----:B------:R-:W-:Y:S04]  /*4760*/  ISETP.NE.U32.AND P2, PT, RZ, UR18, PT ;  /* 0x00000012ff007c0c */ /* 0x000fe8000bf45070 */
[----:B------:R-:W-:Y:S05]  /*4770*/  ISETP.NE.AND.EX P2, PT, RZ, UR19, PT, P2 ;  /* 0x00000013ff007c0c */ /* 0x000fea000bf45320 */
[----:B------:R-:W-:Y:S02]  /*4780*/  USHF.L.U32 UR11, UR11, 0x6, URZ ;  /* 0x000000060b0b7899 */ /* 0x000fe400080006ff */
[----:B------:R-:W-:Y:S01]  /*4790*/  USHF.L.U32 UR10, UR10, 0x6, URZ ;  /* 0x000000060a0a7899 */ /* 0x000fe200080006ff */
[----:B------:R-:W-:Y:S11]  /*47a0*/  BRA.U !UP4, `(.L_x_74) ;  /* 0x000000010c347547 */ /* 0x000ff6000b800000 */
[----:B------:R-:W-:Y:S01]  /*47b0*/  UPLOP3.LUT UP0, UPT, UPT, UPT, UP3, 0x80, 0x8 ;  /* 0x000000000008789c */ /* 0x000fe20003f0f030 */
[----:B--2---:R-:W-:Y:S02]  /*47c0*/  HFMA2 R0, -RZ, RZ, 0, 5.9604644775390625e-08 ;  /* 0x00000001ff007431 */ /* 0x004fe400000001ff */
[----:B------:R-:W-:Y:S03]  /*47d0*/  IMAD.MOV.U32 R67, RZ, RZ, 0x1 ;  /* 0x00000001ff437424 */ /* 0x000fe600078e00ff */
[----:B------:R-:W-:Y:S05]  /*47e0*/  PLOP3.LUT P0, PT, PT, PT, UP0, 0x80, 0x8 ;  /* 0x000000000008781c */ /* 0x000fea0003f0f008 */
[----:B------:R-:W2:Y:S01]  /*47f0*/  @UP0 LDCU.64 UR4, c[0x0][0x888] ;  /* 0x00011100ff0407ac */ /* 0x000ea20008000a00 */
[----:B------:R-:W-:Y:S07]  /*4800*/  @UP0 UIMAD UR6, UR60, UR18, URZ ;  /* 0x000000123c0602a4 */ /* 0x000fee000f8e02ff */
[----:B------:R-:W-:Y:S01]  /*4810*/  @!P0 PRMT R67, R0, 0x7610, R67 ;  /* 0x0000761000438816 */ /* 0x000fe20000000043 */
[----:B--2---:R-:W-:Y:S06]  /*4820*/  @UP0 UIMAD.WIDE UR4, UR6, 0x4, UR4 ;  /* 0x00000004060408a5 */ /* 0x004fec000f8e0204 */
[----:B------:R-:W-:Y:S01]  /*4830*/  IMAD.U32 R10, RZ, RZ, UR4 ;  /* 0x00000004ff0a7e24 */ /* 0x000fe2000f8e00ff */
[----:B------:R-:W-:Y:S04]  /*4840*/  MOV R11, UR5 ;  /* 0x00000005000b7c02 */ /* 0x000fe80008000f00 */
[----:B------:R-:W2:Y:S01]  /*4850*/  @!UP0 LDCU UR4, c[0x0][0x880] ;  /* 0x00011000ff0487ac */ /* 0x000ea20008000800 */
[----:B------:R3:W5:Y:S02]  /*4860*/  @P0 LDG.E R35, desc[UR56][R10.64] ;  /* 0x000000380a230981 */ /* 0x000764000c1e1900 */
[----:B--23--:R-:W-:Y:S07]  /*4870*/  @!P0 IMAD.U32 R35, RZ, RZ, UR4 ;  /* 0x00000004ff238e24 */ /* 0x00cfee000f8e00ff */
.L_x_74:
[----:B-----5:R-:W-:Y:S01]  /*4880*/  @!P2 FSETP.EQ.AND P0, PT, R35, RZ, PT ;  /* 0x000000ff2300a20b */ /* 0x020fe20003f02000 */
[----:B------:R-:W-:Y:S01]  /*4890*/  @!UPT UIADD3 URZ, UPT, UPT, URZ, URZ, URZ ;  /* 0x000000fffffff290 */ /* 0x000fe2000fffe0ff */
[----:B------:R-:W-:Y:S11]  /*48a0*/  @!P2 BRA `(.L_x_75) ;  /* 0x000000000014a947 */ /* 0x000ff60003800000 */
[----:B------:R-:W-:Y:S02]  /*48b0*/  LOP3.LUT P2, RZ, R67, 0xff, RZ, 0xc0, !PT ;  /* 0x000000ff43ff7812 */ /* 0x000fe4000784c0ff */
[----:B------:R-:W-:Y:S04]  /*48c0*/  PLOP3.LUT P0, PT, PT, PT, UP0, 0x80, 0x8 ;  /* 0x000000000008781c */ /* 0x000fe80003f0f008 */
[----:B------:R-:W-:Y:S07]  /*48d0*/  PLOP3.LUT P0, PT, P0, PT, PT, 0x8, 0x80 ;  /* 0x000000000080781c */ /* 0x000fee000070e170 */
[----:B------:R-:W-:Y:S11]  /*48e0*/  @P2 FSETP.EQ.AND P0, PT, R35, RZ, PT ;  /* 0x000000ff2300220b */ /* 0x000ff60003f02000 */
[----:B------:R-:W-:Y:S02]  /*48f0*/  @!UPT UIADD3 URZ, UPT, UPT, URZ, URZ, URZ ;  /* 0x000000fffffff290 */ /* 0x000fe4000fffe0ff */
.L_x_75:
[----:B------:R-:W-:Y:S01]  /*4900*/  ULEA UR4, UR8, UR13, 0x3 ;  /* 0x0000000d08047291 */ /* 0x000fe2000f8e18ff */
[----:B--2---:R-:W-:Y:S02]  /*4910*/  SHF.L.U32 R3, R34, 0x1f, RZ ;  /* 0x0000001f22037819 */ /* 0x004fe400000006ff */
[----:B------:R-:W-:Y:S04]  /*4920*/  ELECT P4, URZ, PT ;  /* 0x0000000000ff782f */ /* 0x000fe80003880000 */
[----:B------:R-:W-:Y:S02]  /*4930*/  PLOP3.LUT P4, PT, P0, P4, PT, 0xf2, 0x2f ;  /* 0x00000000002f781c */ /* 0x000fe40000789e72 */
[----:B------:R-:W2:Y:S11]  /*4940*/  SYNCS.PHASECHK.TRANS64.TRYWAIT P2, [UR4+0x38], R3 ;  /* 0x00003803ff0075a7 */ /* 0x000eb60008041104 */
[----:B-1----:R-:W-:Y:S05]  /*4950*/  @!P4 IADD3 R20, P0, PT, R32, 0x580, RZ ;  /* 0x000005802014c810 */ /* 0x002fea0007f1e0ff */
[----:B------:R-:W-:Y:S01]  /*4960*/  @!P4 IMAD.X R12, RZ, RZ, R33, P0 ;  /* 0x000000ffff0cc224 */ /* 0x000fe200000e0621 */
[----:B--2---:R-:W-:Y:S07]  /*4970*/  @!P2 BRA `(.L_x_76) ;  /* 0x000000340040a947 */ /* 0x004fee0003800000 */
.L_x_143:
[----:B------:R-:W2:Y:S01]  /*4980*/  LDC.64 R14, c[0x0][0xb10] ;  /* 0x0002c400ff0e7b82 */ /* 0x000ea20000000a00 */
[----:B------:R-:W-:Y:S01]  /*4990*/  @!P4 R2UR UR6, R12 ;  /* 0x000000000c06c2ca */ /* 0x000fe200000e0000 */
[----:B------:R-:W-:Y:S01]  /*49a0*/  VOTEU.ALL UP2, P4 ;  /* 0x0000000000ff7886 */ /* 0x000fe20002040000 */
[----:B------:R-:W-:Y:S01]  /*49b0*/  @!P4 R2UR UR7, R20 ;  /* 0x000000001407c2ca */ /* 0x000fe200000e0000 */
[----:B------:R-:W-:Y:S01]  /*49c0*/  UIADD3 UR5, UPT, UPT, UR8, 0x1, URZ ;  /* 0x0000000108057890 */ /* 0x000fe2000fffe0ff */
[----:B------:R-:W-:Y:S03]  /*49d0*/  @P3 SHF.R.U32.HI R24, RZ, 0x10, R29 ;  /* 0x00000010ff183819 */ /* 0x000fe6000001161d */
[----:B------:R-:W3:Y:S01]  /*49e0*/  LDC.64 R10, c[0x0][0xb18] ;  /* 0x0002c600ff0a7b82 */ /* 0x000ee20000000a00 */
[----:B------:R-:W-:Y:S01]  /*49f0*/  @!UP2 ULEA UR8, UR8, UR13, 0xd ;  /* 0x0000000d0808a291 */ /* 0x000fe2000f8e68ff */
[----:B------:R-:W-:Y:S01]  /*4a00*/  VIADD R27, R27, 0x1 ;  /* 0x000000011b1b7836 */ /* 0x000fe20000000000 */
[----:B------:R-:W-:Y:S02]  /*4a10*/  UIADD3 UR9, UPT, UPT, UR4, 0x20, URZ ;  /* 0x0000002004097890 */ /* 0x000fe4000fffe0ff */
[----:B------:R-:W-:Y:S03]  /*4a20*/  @!UP2 UIADD3 UR8, UPT, UPT, UR8, 0x400, URZ ;  /* 0x000004000808a890 */ /* 0x000fe6000fffe0ff */
[----:B-1----:R-:W1:Y:S01]  /*4a30*/  @!P1 LDC R0, c[0x0][0xb20] ;  /* 0x0002c800ff009b82 */ /* 0x002e620000000800 */
[----:B------:R-:W-:Y:S01]  /*4a40*/  VOTEU.ALL UP1, P4 ;  /* 0x0000000000ff7886 */ /* 0x000fe20002020000 */
[----:B------:R-:W-:Y:S01]  /*4a50*/  IMAD.U32 R21, RZ, RZ, UR6 ;  /* 0x00000006ff157e24 */ /* 0x000fe2000f8e00ff */
[----:B------:R-:W-:Y:S05]  /*4a60*/  UMOV UR22, 0x0 ;  /* 0x0000000000167882 */ /* 0x000fea0000000000 */
[----:B------:R-:W5:Y:S01]  /*4a70*/  @!P1 LDC R3, c[0x0][0xb0c] ;  /* 0x0002c300ff039b82 */ /* 0x000f620000000800 */
[----:B------:R-:W-:Y:S01]  /*4a80*/  IMAD.U32 R20, RZ, RZ, UR7 ;  /* 0x00000007ff147e24 */ /* 0x000fe2000f8e00ff */
[----:B------:R-:W-:Y:S01]  /*4a90*/  UMOV UR23, 0x10000000 ;  /* 0x1000000000177882 */ /* 0x000fe20000000000 */
[----:B------:R-:W-:Y:S01]  /*4aa0*/  @!P4 R2UR UR17, R21 ;  /* 0x000000001511c2ca */ /* 0x000fe200000e0000 */
[----:B------:R-:W-:Y:S01]  /*4ab0*/  UMOV UR12, UR60 ;  /* 0x0000003c000c7c82 */ /* 0x000fe20008000000 */
[----:B------:R-:W-:Y:S01]  /*4ac0*/  UISETP.NE.AND UP5, UPT, UR5, 0x3, UPT ;  /* 0x000000030500788c */ /* 0x000fe2000bfa5270 */
[----:B------:R-:W-:Y:S01]  /*4ad0*/  @!P4 R2UR UR16, R20 ;  /* 0x000000001410c2ca */ /* 0x000fe200000e0000 */
[----:B------:R-:W-:Y:S01]  /*4ae0*/  @!P4 IMAD.MOV.U32 R20, RZ, RZ, 0x2000 ;  /* 0x00002000ff14c424 */ /* 0x000fe200078e00ff */
[----:B------:R-:W-:Y:S02]  /*4af0*/  UPRMT UR14, UR53, 0x654, UR9 ;  /* 0x00000654350e7896 */ /* 0x000fe40008000009 */
[----:B------:R-:W-:Y:S02]  /*4b00*/  USEL UR7, UR5, URZ, UP5 ;  /* 0x000000ff05077287 */ /* 0x000fe4000a800000 */
[----:B------:R-:W-:Y:S02]  /*4b10*/  USEL UR5, URZ, 0x1, UP5 ;  /* 0x00000001ff057887 */ /* 0x000fe4000a800000 */
[----:B------:R-:W-:Y:S04]  /*4b20*/  ULEA UR6, UR7, UR13, 0x3 ;  /* 0x0000000d07067291 */ /* 0x000fe8000f8e18ff */
[----:B------:R-:W-:Y:S01]  /*4b30*/  LOP3.LUT R34, R34, UR5, RZ, 0x3c, !PT ;  /* 0x0000000522227c12 */ /* 0x000fe2000f8e3cff */
[----:B------:R1:W-:Y:S01]  /*4b40*/  @!UP1 UTMALDG.3D [UR8], [UR16], desc[UR22] ;  /* 0x00001608100095b4 */ /* 0x0003e20008011000 */
[----:B------:R1:W-:Y:S02]  /*4b50*/  @!P4 SYNCS.ARRIVE.TRANS64.RED.A0TR RZ, [UR4+0x20], R20 ;  /* 0x00002014ffffc9a7 */ /* 0x0003e40008300404 */
[----:B------:R-:W-:Y:S02]  /*4b60*/  SHF.L.U32 R12, R34, 0x1f, RZ ;  /* 0x0000001f220c7819 */ /* 0x000fe400000006ff */
[----:B---3--:R-:W-:Y:S01]  /*4b70*/  @!P1 ISETP.NE.AND P0, PT, R10, 0x1, PT ;  /* 0x000000010a00980c */ /* 0x008fe20003f05270 */
[----:B--2---:R-:W-:Y:S01]  /*4b80*/  @!P1 IMAD.HI.U32 R14, R13, R14, RZ ;  /* 0x0000000e0d0e9227 */ /* 0x004fe200078e00ff */
[----:B-----5:R-:W-:Y:S03]  /*4b90*/  @!P1 ISETP.NE.AND P2, PT, R3, 0x1, PT ;  /* 0x000000010300980c */ /* 0x020fe60003f45270 */
[C---:B------:R-:W-:Y:S01]  /*4ba0*/  @!P1 IMAD.HI.U32 R11, R8.reuse, R11, RZ ;  /* 0x0000000b080b9227 */ /* 0x040fe200078e00ff */
[----:B------:R-:W-:Y:S04]  /*4bb0*/  @!P1 SHF.R.U32.HI R14, RZ, R15, R14 ;  /* 0x0000000fff0e9219 */ /* 0x000fe8000001160e */
[----:B-1----:R-:W-:Y:S01]  /*4bc0*/  @!P1 SHF.R.U32.HI R9, RZ, R0, R11 ;  /* 0x00000000ff099219 */ /* 0x002fe2000001160b */
[----:B------:R-:W-:Y:S01]  /*4bd0*/  SYNCS.ARRIVE.TRANS64.RED.A1T0 RZ, [UR14], RZ ;  /* 0x000000ffffff79a7 */ /* 0x000fe2000810040e */
[----:B------:R-:W-:Y:S02]  /*4be0*/  @!P1 SEL R14, R13, R14, !P2 ;  /* 0x0000000e0d0e9207 */ /* 0x000fe40005000000 */
[----:B------:R-:W-:Y:S01]  /*4bf0*/  @!P1 SEL R9, R8, R9, !P0 ;  /* 0x0000000908099207 */ /* 0x000fe20004000000 */
[----:B------:R-:W1:Y:S04]  /*4c00*/  SYNCS.PHASECHK.TRANS64.TRYWAIT P5, [UR6+0x38], R12 ;  /* 0x0000380cff0075a7 */ /* 0x000e6800080a1106 */
[----:B------:R-:W-:Y:S02]  /*4c10*/  @!P1 IMAD.IADD R0, R9, 0x1, -R14 ;  /* 0x0000000109009824 */ /* 0x000fe400078e0a0e */
[----:B------:R-:W-:Y:S02]  /*4c20*/  @!P1 IMAD.IADD R9, R14, 0x1, -R9 ;  /* 0x000000010e099824 */ /* 0x000fe400078e0a09 */
[----:B------:R-:W-:Y:S02]  /*4c30*/  @!P1 IMAD R13, R0, R3, R13 ;  /* 0x00000003000d9224 */ /* 0x000fe400078e020d */
[----:B------:R-:W-:Y:S01]  /*4c40*/  @!P1 IMAD R8, R9, R10, R8 ;  /* 0x0000000a09089224 */ /* 0x000fe200078e0208 */
[----:B-1----:R-:W-:Y:S06]  /*4c50*/  @!P5 BRA `(.L_x_77) ;  /* 0x0000003000a0d947 */ /* 0x002fec0003800000 */
.L_x_145:
[----:B------:R-:W-:Y:S01]  /*4c60*/  UIADD3 UR9, UPT, UPT, UR6, 0x20, URZ ;  /* 0x0000002006097890 */ /* 0x000fe2000fffe0ff */
[----:B-1----:R-:W-:Y:S01]  /*4c70*/  @!P4 IADD3 R3, P0, PT, R32, 0x580, RZ ;  /* 0x000005802003c810 */ /* 0x002fe20007f1e0ff */
[----:B------:R-:W-:Y:S01]  /*4c80*/  VOTEU.ALL UP1, P4 ;  /* 0x0000000000ff7886 */ /* 0x000fe20002020000 */
[----:B------:R-:W-:Y:S01]  /*4c90*/  UMOV UR16, 0x0 ;  /* 0x0000000000107882 */ /* 0x000fe20000000000 */
[----:B------:R-:W-:Y:S01]  /*4ca0*/  UMOV UR17, 0x10000000 ;  /* 0x1000000000117882 */ /* 0x000fe20000000000 */
[----:B------:R-:W-:Y:S01]  /*4cb0*/  @!P4 R2UR UR5, R3 ;  /* 0x000000000305c2ca */ /* 0x000fe200000e0000 */
[----:B------:R-:W-:Y:S01]  /*4cc0*/  @!P4 IMAD.X R0, RZ, RZ, R33, P0 ;  /* 0x000000ffff00c224 */ /* 0x000fe200000e0621 */
[----:B------:R-:W-:Y:S01]  /*4cd0*/  @!UP1 ULEA UR8, UR7, UR13, 0xd ;  /* 0x0000000d07089291 */ /* 0x000fe2000f8e68ff */
[----:B------:R-:W-:Y:S01]  /*4ce0*/  ISETP.NE.AND P0, PT, R27, 0x2, PT ;  /* 0x000000021b00780c */ /* 0x000fe20003f05270 */
[----:B------:R-:W-:Y:S01]  /*4cf0*/  @!UP1 UIADD3 UR10, UPT, UPT, UR10, 0x20, URZ ;  /* 0x000000200a0a9890 */ /* 0x000fe2000fffe0ff */
[----:B------:R-:W-:Y:S01]  /*4d00*/  IMAD.IADD R20, R8, 0x1, R66 ;  /* 0x0000000108147824 */ /* 0x000fe200078e0242 */
[----:B------:R-:W-:Y:S01]  /*4d10*/  @!P4 R2UR UR4, R0 ;  /* 0x000000000004c2ca */ /* 0x000fe200000e0000 */
[----:B------:R-:W-:Y:S01]  /*4d20*/  @!UP1 UIADD3 UR8, UPT, UPT, UR8, 0x400, URZ ;  /* 0x0000040008089890 */ /* 0x000fe2000fffe0ff */
[----:B------:R-:W-:Y:S01]  /*4d30*/  SEL R0, RZ, 0x1, P0 ;  /* 0x00000001ff007807 */ /* 0x000fe20000000000 */
[----:B------:R-:W-:Y:S01]  /*4d40*/  VOTEU.ALL UP1, P4 ;  /* 0x0000000000ff7886 */ /* 0x000fe20002020000 */
[----:B------:R-:W-:Y:S01]  /*4d50*/  UMOV UR12, UR60 ;  /* 0x0000003c000c7c82 */ /* 0x000fe20008000000 */
[----:B------:R-:W-:Y:S01]  /*4d60*/  @P3 R2UR UR60, R24 ;  /* 0x00000000183c32ca */ /* 0x000fe200000e0000 */
[----:B------:R-:W-:Y:S01]  /*4d70*/  IMAD.IADD R21, R13, 0x1, R68 ;  /* 0x000000010d157824 */ /* 0x000fe200078e0244 */
[----:B------:R-:W-:Y:S01]  /*4d80*/  LOP3.LUT R25, R25, R0, RZ, 0x3c, !PT ;  /* 0x0000000019197212 */ /* 0x000fe200078e3cff */
[----:B------:R-:W-:Y:S01]  /*4d90*/  IMAD.U32 R10, RZ, RZ, UR5 ;  /* 0x00000005ff0a7e24 */ /* 0x000fe2000f8e00ff */
[----:B------:R-:W-:Y:S04]  /*4da0*/  SEL R27, R27, RZ, P0 ;  /* 0x000000ff1b1b7207 */ /* 0x000fe80000000000 */
[----:B------:R-:W-:Y:S01]  /*4db0*/  IMAD.U32 R11, RZ, RZ, UR4 ;  /* 0x00000004ff0b7e24 */ /* 0x000fe2000f8e00ff */
[----:B------:R-:W-:Y:S01]  /*4dc0*/  @!P4 R2UR UR14, R10 ;  /* 0x000000000a0ec2ca */ /* 0x000fe200000e0000 */
[----:B------:R-:W-:Y:S03]  /*4dd0*/  UPRMT UR4, UR53, 0x654, UR9 ;  /* 0x0000065435047896 */ /* 0x000fe60008000009 */
[----:B------:R-:W-:Y:S11]  /*4de0*/  @!P4 R2UR UR15, R11 ;  /* 0x000000000b0fc2ca */ /* 0x000ff600000e0000 */
[----:B------:R-:W-:Y:S02]  /*4df0*/  @!UPT UIADD3 URZ, UPT, UPT, URZ, URZ, URZ ;  /* 0x000000fffffff290 */ /* 0x000fe4000fffe0ff */
[----:B------:R1:W-:Y:S01]  /*4e00*/  @!UP1 UTMALDG.3D [UR8], [UR14], desc[UR16] ;  /* 0x000010080e0095b4 */ /* 0x0003e20008011000 */
[----:B------:R2:W-:Y:S01]  /*4e10*/  @!P4 SYNCS.ARRIVE.TRANS64.RED.A0TR RZ, [UR6+0x20], R23 ;  /* 0x00002017ffffc9a7 */ /* 0x0005e20008300406 */
[----:B------:R-:W-:Y:S01]  /*4e20*/  SYNCS.ARRIVE.TRANS64.RED.A1T0 RZ, [UR4], RZ ;  /* 0x000000ffffff79a7 */ /* 0x000fe20008100404 */
[----:B------:R-:W-:Y:S04]  /*4e30*/  UIADD3 UR4, UPT, UPT, UR7, 0x1, URZ ;  /* 0x0000000107047890 */ /* 0x000fe8000fffe0ff */
[----:B------:R-:W-:Y:S04]  /*4e40*/  UISETP.NE.AND UP1, UPT, UR4, 0x3, UPT ;  /* 0x000000030400788c */ /* 0x000fe8000bf25270 */
[----:B------:R-:W-:Y:S06]  /*4e50*/  USEL UR5, URZ, 0x1, UP1 ;  /* 0x00000001ff057887 */ /* 0x000fec0008800000 */
[----:B------:R-:W-:Y:S01]  /*4e60*/  LOP3.LUT R34, R34, UR5, RZ, 0x3c, !PT ;  /* 0x0000000522227c12 */ /* 0x000fe2000f8e3cff */
[----:B-1----:R-:W-:Y:S02]  /*4e70*/  USEL UR8, UR4, URZ, UP1 ;  /* 0x000000ff04087287 */ /* 0x002fe40008800000 */
[----:B------:R-:W-:Y:S01]  /*4e80*/  UPLOP3.LUT UP1, UPT, UPT, UPT, UPT, 0x80, 0x8 ;  /* 0x000000000008789c */ /* 0x000fe20003f2f070 */
[----:B------:R-:W-:Y:S10]  /*4e90*/  @P3 BRA `(.L_x_78) ;  /* 0xfffffff4001c3947 */ /* 0x000ff4000383ffff */
[----:B------:R-:W-:Y:S01]  /*4ea0*/  UIADD3 UR13, UPT, UPT, UR13, 0x38, URZ ;  /* 0x000000380d0d7890 */ /* 0x000fe2000fffe0ff */
[----:B------:R-:W-:-:S03]  /*4eb0*/  SHF.L.U32 R3, R34, 0x1f, RZ ;  /* 0x0000001f22037819 */ /* 0x000fc600000006ff */
[----:B------:R-:W-:-:S09]  /*4ec0*/  ULEA UR4, UR8, UR13, 0x3 ;  /* 0x0000000d08047291 */ /* 0x000fd2000f8e18ff */
[----:B------:R-:W1:Y:S02]  /*4ed0*/  SYNCS.PHASECHK.TRANS64.TRYWAIT P0, [UR4], R3 ;  /* 0x00000003ff0075a7 */ /* 0x000e640008001104 */
[----:B-1----:R-:W-:Y:S05]  /*4ee0*/  @!P0 BRA `(.L_x_79) ;  /* 0x0000003000148947 */ /* 0x002fea0003800000 */
.L_x_147:
        /* <DEDUP_REMOVED lines=9> */
.L_x_149:
[----:B------:R-:W-:-:S04]  /*4f80*/  UIADD3 UR4, UPT, UPT, UR4, 0x1, URZ ;  /* 0x0000000104047890 */ /* 0x000fc8000fffe0ff */
[----:B------:R-:W-:-:S04]  /*4f90*/  UISETP.NE.AND UP0, UPT, UR4, 0x3, UPT ;  /* 0x000000030400788c */ /* 0x000fc8000bf05270 */
[----:B------:R-:W-:Y:S02]  /*4fa0*/  USEL UR5, URZ, 0x1, UP0 ;  /* 0x00000001ff057887 */ /* 0x000fe40008000000 */
[----:B------:R-:W-:-:S04]  /*4fb0*/  USEL UR4, UR4, URZ, UP0 ;  /* 0x000000ff04047287 */ /* 0x000fc80008000000 */
[----:B------:R-:W-:Y:S01]  /*4fc0*/  ULEA UR4, UR4, UR13, 0x3 ;  /* 0x0000000d04047291 */ /* 0x000fe2000f8e18ff */
[----:B-1----:R-:W-:-:S04]  /*4fd0*/  LOP3.LUT R3, R34, UR5, RZ, 0x3c, !PT ;  /* 0x0000000522037c12 */ /* 0x002fc8000f8e3cff */
[----:B------:R-:W-:Y:S01]  /*4fe0*/  SHF.L.U32 R3, R3, 0x1f, RZ ;  /* 0x0000001f03037819 */ /* 0x000fe200000006ff */
[----:B------:R-:W-:-:S07]  /*4ff0*/  IMAD.U32 R0, RZ, RZ, UR4 ;  /* 0x00000004ff007e24 */ /* 0x000fce000f8e00ff */
.L_x_81:
[----:B-1----:R1:W3:Y:S02]  /*5000*/  SYNCS.PHASECHK.TRANS64.TRYWAIT P0, [R0+URZ], R3 ;  /* 0x00000003000075a7 */ /* 0x0022e400080011ff */
[----:B---3--:R-:W-:Y:S05]  /*5010*/  @!P0 NANOSLEEP.SYNCS 0x989680 ;  /* 0x009896800000895d */ /* 0x008fea0003900000 */
[----:B------:R-:W3:Y:S02]  /*5020*/  @!P0 SYNCS.PHASECHK.TRANS64 P0, [R0+URZ], R3 ;  /* 0x00000003000085a7 */ /* 0x000ee400080010ff */
[----:B---3--:R-:W-:Y:S05]  /*5030*/  @P0 EXIT ;  /* 0x000000000000094d */ /* 0x008fea0003800000 */
[----:B------:R-:W-:Y:S05]  /*5040*/  BRA `(.L_x_81) ;  /* 0xfffffffc00ec7947 */ /* 0x000fea000383ffff */
.L_x_69:
[----:B------:R-:W-:-:S06]  /*5050*/  UISETP.GE.AND UP1, UPT, UR10, 0x4, UPT ;  /* 0x000000040a00788c */ /* 0x000fcc000bf26270 */
[----:B------:R-:W-:-:S13]  /*5060*/  PLOP3.LUT P0, PT, PT, PT, UP1, 0x80, 0x8 ;  /* 0x000000000008781c */ /* 0x000fda0003f0f018 */
[----:B------:R-:W-:Y:S05]  /*5070*/  @!P0 EXIT ;  /* 0x000000000000894d */ /* 0x000fea0003800000 */
[----:B------:R-:W-:Y:S01]  /*5080*/  BAR.SYNC.DEFER_BLOCKING 0x6, 0xa0 ;  /* 0x0182800000007b1d */ /* 0x000fe20000010000 */
[C---:B------:R-:W-:Y:S01]  /*5090*/  IMAD.SHL.U32 R0, R79.reuse, 0x20, RZ ;  /* 0x000000204f007824 */ /* 0x040fe200078e00ff */
[C---:B------:R-:W-:Y:S01]  /*50a0*/  R2P PR, R79.reuse, 0x6 ;  /* 0x000000064f007804 */ /* 0x040fe20000000000 */
[C---:B------:R-:W-:Y:S02]  /*50b0*/  IMAD.SHL.U32 R72, R79.reuse, 0x4, RZ ;  /* 0x000000044f487824 */ /* 0x040fe400078e00ff */
[C---:B------:R-:W-:Y:S01]  /*50c0*/  IMAD.U32 R32, R79.reuse, 0x10000, RZ ;  /* 0x000100004f207824 */ /* 0x040fe200078e00ff */
[----:B------:R-:W-:Y:S02]  /*50d0*/  UMOV UR36, 0x400 ;  /* 0x0000040000247882 */ /* 0x000fe40000000000 */
[----:B------:R-:W1:Y:S01]  /*50e0*/  LDC R71, c[0x0][0x370] ;  /* 0x0000dc00ff477b82 */ /* 0x000e620000000800 */
[----:B------:R-:W-:Y:S01]  /*50f0*/  ULEA UR36, UR53, UR36, 0x18 ;  /* 0x0000002435247291 */ /* 0x000fe2000f8ec0ff */
[C---:B------:R-:W-:Y:S01]  /*5100*/  LOP3.LUT R7, R0.reuse, 0xe0, RZ, 0xc0, !PT ;  /* 0x000000e000077812 */ /* 0x040fe200078ec0ff */
[----:B------:R-:W-:Y:S01]  /*5110*/  IMAD.SHL.U32 R5, R79, 0x10, RZ ;  /* 0x000000104f057824 */ /* 0x000fe200078e00ff */
[----:B------:R-:W-:Y:S01]  /*5120*/  LOP3.LUT R0, R0, 0x100, RZ, 0xc0, !PT ;  /* 0x0000010000007812 */ /* 0x000fe200078ec0ff */
[----:B------:R-:W-:Y:S01]  /*5130*/  IMAD.MOV.U32 R78, RZ, RZ, 0x8 ;  /* 0x00000008ff4e7424 */ /* 0x000fe200078e00ff */
[----:B------:R-:W-:Y:S01]  /*5140*/  LOP3.LUT R72, R7, 0x1c, R72, 0xf8, !PT ;  /* 0x0000001c07487812 */ /* 0x000fe200078ef848 */
[----:B------:R-:W-:Y:S01]  /*5150*/  IMAD.MOV.U32 R77, RZ, RZ, 0x10 ;  /* 0x00000010ff4d7424 */ /* 0x000fe200078e00ff */
[----:B------:R-:W2:Y:S01]  /*5160*/  LDC R28, c[0x0][0xb0c] ;  /* 0x0002c300ff1c7b82 */ /* 0x000ea20000000800 */
[----:B------:R-:W-:Y:S01]  /*5170*/  SHF.R.U32.HI R7, RZ, 0x2, R79 ;  /* 0x00000002ff077819 */ /* 0x000fe2000001164f */
[----:B------:R-:W-:Y:S01]  /*5180*/  IMAD.MOV.U32 R30, RZ, RZ, RZ ;  /* 0x000000ffff1e7224 */ /* 0x000fe200078e00ff */
[----:B------:R-:W-:Y:S01]  /*5190*/  LOP3.LUT R32, R32, 0x600000, RZ, 0xc0, !PT ;  /* 0x0060000020207812 */ /* 0x000fe200078ec0ff */
[----:B------:R-:W-:Y:S01]  /*51a0*/  IMAD.MOV.U32 R76, RZ, RZ, RZ ;  /* 0x000000ffff4c7224 */ /* 0x000fe200078e00ff */
[----:B------:R-:W-:Y:S01]  /*51b0*/  LOP3.LUT R5, R0, 0x600, R5, 0xf8, !PT ;  /* 0x0000060000057812 */ /* 0x000fe200078ef805 */
[----:B------:R-:W-:Y:S01]  /*51c0*/  IMAD.MOV.U32 R82, RZ, RZ, RZ ;  /* 0x000000ffff527224 */ /* 0x000fe200078e00ff */
[----:B------:R-:W-:Y:S01]  /*51d0*/  LOP3.LUT R72, R72, 0x4, R7, 0x78, !PT ;  /* 0x0000000448487812 */ /* 0x000fe200078e7807 */
[----:B------:R-:W4:Y:S01]  /*51e0*/  LDC R69, c[0x0][0xb20] ;  /* 0x0002c800ff457b82 */ /* 0x000f220000000800 */
[----:B------:R-:W3:Y:S01]  /*51f0*/  LDS R3, [UR36+0x110] ;  /* 0x00011024ff037984 */ /* 0x000ee20008000800 */
[----:B------:R-:W-:Y:S01]  /*5200*/  LOP3.LUT R79, R79, 0x60, RZ, 0xc0, !PT ;  /* 0x000000604f4f7812 */ /* 0x000fe200078ec0ff */
[----:B------:R-:W-:Y:S01]  /*5210*/  IMAD.MOV.U32 R75, RZ, RZ, RZ ;  /* 0x000000ffff4b7224 */ /* 0x000fe200078e00ff */
[----:B------:R-:W-:Y:S01]  /*5220*/  LOP3.LUT R72, R5, R72, RZ, 0xfc, !PT ;  /* 0x0000004805487212 */ /* 0x000fe200078efcff */
[----:B------:R-:W1:Y:S01]  /*5230*/  LDCU.64 UR54, c[0x0][0x348] ;  /* 0x00006900ff3677ac */ /* 0x000e620008000a00 */
[----:B------:R-:W-:-:S02]  /*5240*/  SEL R78, R78, 0xfffffff8, !P1 ;  /* 0xfffffff84e4e7807 */ /* 0x000fc40004800000 */
[----:B------:R-:W1:Y:S01]  /*5250*/  LDC R27, c[0x0][0xb30] ;  /* 0x0002cc00ff1b7b82 */ /* 0x000e620000000800 */
[----:B------:R-:W-:Y:S01]  /*5260*/  SEL R77, R77, 0xfffffff0, !P2 ;  /* 0xfffffff04d4d7807 */ /* 0x000fe20005000000 */
[----:B------:R-:W1:Y:S01]  /*5270*/  LDCU.64 UR48, c[0x0][0x888] ;  /* 0x00011100ff3077ac */ /* 0x000e620008000a00 */
[----:B------:R-:W1:Y:S05]  /*5280*/  LDCU.64 UR50, c[0x0][0x890] ;  /* 0x00011200ff3277ac */ /* 0x000e6a0008000a00 */
[----:B------:R-:W1:Y:S01]  /*5290*/  LDC.64 R64, c[0x0][0xb10] ;  /* 0x0002c400ff407b82 */ /* 0x000e620000000a00 */
[----:B------:R-:W-:Y:S01]  /*52a0*/  UMOV UR42, 0x1 ;  /* 0x00000001002a7882 */ /* 0x000fe20000000000 */
[----:B------:R-:W-:Y:S01]  /*52b0*/  UMOV UR37, URZ ;  /* 0x000000ff00257c82 */ /* 0x000fe20008000000 */
[----:B------:R-:W-:Y:S01]  /*52c0*/  UIADD3 UR52, UPT, UPT, UR36, 0x400, URZ ;  /* 0x0000040024347890 */ /* 0x000fe2000fffe0ff */
[----:B------:R-:W-:Y:S01]  /*52d0*/  UMOV UR41, URZ ;  /* 0x000000ff00297c82 */ /* 0x000fe20008000000 */
[----:B------:R-:W-:-:S03]  /*52e0*/  UMOV UR40, URZ ;  /* 0x000000ff00287c82 */ /* 0x000fc60008000000 */
[----:B------:R-:W1:Y:S08]  /*52f0*/  LDC.64 R24, c[0x0][0xb18] ;  /* 0x0002c600ff187b82 */ /* 0x000e700000000a00 */
[----:B------:R-:W1:Y:S08]  /*5300*/  LDC.64 R22, c[0x0][0xb28] ;  /* 0x0002ca00ff167b82 */ /* 0x000e700000000a00 */
[----:B------:R-:W1:Y:S01]  /*5310*/  LDC.64 R62, c[0x0][0x8b0] ;  /* 0x00022c00ff3e7b82 */ /* 0x000e620000000a00 */
[----:B---3--:R-:W-:-:S07]  /*5320*/  IMAD.IADD R32, R3, 0x1, R32 ;  /* 0x0000000103207824 */ /* 0x008fce00078e0220 */
[----:B------:R-:W3:Y:S08]  /*5330*/  LDC.64 R60, c[0x0][0x8a8] ;  /* 0x00022a00ff3c7b82 */ /* 0x000ef00000000a00 */
[----:B--2-4-:R-:W1:Y:S02]  /*5340*/  LDC R70, c[0x0][0x374] ;  /* 0x0000dd00ff467b82 */ /* 0x014e640000000800 */
.L_x_112:
[C---:B------:R-:W-:Y:S02]  /*5350*/  LEA R0, R82.reuse, UR36, 0x3 ;  /* 0x0000002452007c11 */ /* 0x040fe4000f8e18ff */
[----:B------:R-:W-:Y:S02]  /*5360*/  SHF.L.U32 R3, R75, 0x1f, RZ ;  /* 0x0000001f4b037819 */ /* 0x000fe400000006ff */
[----:B-1----:R-:W-:Y:S02]  /*5370*/  LEA R16, R82, UR36, 0x4 ;  /* 0x0000002452107c11 */ /* 0x002fe4000f8e20ff */
[----:B------:R-:W2:Y:S02]  /*5380*/  SYNCS.PHASECHK.TRANS64.TRYWAIT P0, [R0+URZ+0x60], R3 ;  /* 0x00006003000075a7 */ /* 0x000ea400080011ff */
[----:B--2---:R-:W-:Y:S05]  /*5390*/  @!P0 BRA `(.L_x_82) ;  /* 0x0000002c00188947 */ /* 0x004fea0003800000 */
.L_x_150:
[----:B------:R-:W4:Y:S01]  /*53a0*/  LDC.64 R12, c[0x0][0xb10] ;  /* 0x0002c400ff0c7b82 */ /* 0x000f220000000a00 */
[----:B------:R-:W3:Y:S01]  /*53b0*/  LDS.128 R16, [R16+0xf0] ;  /* 0x0000f00010107984 */ /* 0x000ee20000000c00 */
[----:B-1----:R-:W-:Y:S01]  /*53c0*/  ISETP.NE.AND P1, PT, R27, 0x1, PT ;  /* 0x000000011b00780c */ /* 0x002fe20003f25270 */
[----:B--2---:R-:W-:Y:S01]  /*53d0*/  VIADD R0, R0, 0x70 ;  /* 0x0000007000007836 */ /* 0x004fe20000000000 */
[----:B------:R-:W-:Y:S04]  /*53e0*/  ISETP.GE.AND P0, PT, R26, 0x1, PT ;  /* 0x000000011a00780c */ /* 0x000fe80003f06270 */
[----:B------:R-:W1:Y:S01]  /*53f0*/  LDC.64 R10, c[0x0][0xb18] ;  /* 0x0002c600ff0a7b82 */ /* 0x000e620000000a00 */
[----:B------:R-:W-:Y:S01]  /*5400*/  PRMT R0, RZ, 0x654, R0 ;  /* 0x00000654ff007816 */ /* 0x000fe20000000000 */
[----:B------:R-:W-:Y:S01]  /*5410*/  @!PT LDS RZ, [RZ] ;  /* 0x00000000fffff984 */ /* 0x000fe20000000800 */
[----:B------:R-:W-:Y:S01]  /*5420*/  @!PT LDS RZ, [RZ] ;  /* 0x00000000fffff984 */ /* 0x000fe20000000800 */
[----:B------:R-:W-:Y:S01]  /*5430*/  @!PT LDS RZ, [RZ] ;  /* 0x00000000fffff984 */ /* 0x000fe20000000800 */
[----:B------:R-:W-:Y:S01]  /*5440*/  @!PT LDS RZ, [RZ] ;  /* 0x00000000fffff984 */ /* 0x000fe20000000800 */
[----:B------:R2:W-:Y:S06]  /*5450*/  MEMBAR.ALL.CTA ;  /* 0x0000000000007992 */ /* 0x0005ec0000008000 */
[----:B--2---:R-:W2:Y:S01]  /*5460*/  FENCE.VIEW.ASYNC.S ;  /* 0x00000000000073c6 */ /* 0x004ea20000000000 */
[----:B------:R-:W1:Y:S08]  /*5470*/  @!P1 LDC R14, c[0x0][0xb20] ;  /* 0x0002c800ff0e9b82 */ /* 0x000e700000000800 */
[----:B------:R-:W1:Y:S01]  /*5480*/  @!P1 LDC R9, c[0x0][0xb0c] ;  /* 0x0002c300ff099b82 */ /* 0x000e620000000800 */
[----:B--2---:R2:W-:Y:S01]  /*5490*/  SYNCS.ARRIVE.TRANS64.RED.A1T0 RZ, [R0+URZ], RZ ;  /* 0x000000ff00ff79a7 */ /* 0x0045e200081004ff */
[----:B---3--:R-:W-:Y:S04]  /*54a0*/  LOP3.LUT P4, RZ, R18, 0x1, RZ, 0xc0, !PT ;  /* 0x0000000112ff7812 */ /* 0x008fe8000788c0ff */
[----:B------:R-:W-:Y:S09]  /*54b0*/  P2R R80, PR, RZ, 0x10 ;  /* 0x00000010ff507803 */ /* 0x000ff20000000000 */
[----:B------:R-:W-:Y:S02]  /*54c0*/  @P4 MOV R31, R16 ;  /* 0x00000010001f4202 */ /* 0x000fe40000000f00 */
[----:B------:R-:W-:Y:S01]  /*54d0*/  @P4 LOP3.LUT R29, R17, 0xffff, RZ, 0xc0, !PT ;  /* 0x0000ffff111d4812 */ /* 0x000fe200078ec0ff */
[----:B--2-4-:R-:W-:Y:S06]  /*54e0*/  @!P0 BRA `(.L_x_83) ;  /* 0x0000000000a48947 */ /* 0x014fec0003800000 */
[----:B------:R-:W-:Y:S01]  /*54f0*/  IMAD.HI.U32 R36, R70, R25, RZ ;  /* 0x0000001946247227 */ /* 0x000fe200078e00ff */
[----:B------:R-:W-:Y:S02]  /*5500*/  ISETP.NE.AND P0, PT, R24, 0x1, PT ;  /* 0x000000011800780c */ /* 0x000fe40003f05270 */
[----:B------:R-:W-:Y:S01]  /*5510*/  ISETP.NE.AND P2, PT, R26, 0x1, PT ;  /* 0x000000011a00780c */ /* 0x000fe20003f45270 */
[-C--:B------:R-:W-:Y:S01]  /*5520*/  IMAD.HI.U32 R34, R71, R64.reuse, RZ ;  /* 0x0000004047227227 */ /* 0x080fe200078e00ff */
[----:B------:R-:W-:Y:S02]  /*5530*/  SHF.R.U32.HI R37, RZ, R69, R36 ;  /* 0x00000045ff257219 */ /* 0x000fe40000011624 */
[----:B------:R-:W-:Y:S01]  /*5540*/  ISETP.NE.AND P3, PT, R28, 0x1, PT ;  /* 0x000000011c00780c */ /* 0x000fe20003f65270 */
[----:B------:R-:W-:Y:S01]  /*5550*/  IMAD.HI.U32 R40, R29, R25, RZ ;  /* 0x000000191d287227 */ /* 0x000fe200078e00ff */
[----:B------:R-:W-:Y:S02]  /*5560*/  SHF.R.U32.HI R34, RZ, R65, R34 ;  /* 0x00000041ff227219 */ /* 0x000fe40000011622 */
[----:B------:R-:W-:Y:S01]  /*5570*/  SEL R3, R70, R37, !P0 ;  /* 0x0000002546037207 */ /* 0x000fe20004000000 */
[----:B------:R-:W-:Y:S01]  /*5580*/  IMAD.HI.U32 R38, R31, R64, RZ ;  /* 0x000000401f267227 */ /* 0x000fe200078e00ff */
[----:B------:R-:W-:Y:S03]  /*5590*/  SEL R7, R71, R34, !P3 ;  /* 0x0000002247077207 */ /* 0x000fe60005800000 */
[-C--:B------:R-:W-:Y:S01]  /*55a0*/  IMAD.HI.U32 R34, R3, R22.reuse, RZ ;  /* 0x0000001603227227 */ /* 0x080fe200078e00ff */
[----:B------:R-:W-:Y:S03]  /*55b0*/  SHF.R.U32.HI R38, RZ, R65, R38 ;  /* 0x00000041ff267219 */ /* 0x000fe60000011626 */
[----:B------:R-:W-:Y:S01]  /*55c0*/  IMAD.HI.U32 R36, R7, R22, RZ ;  /* 0x0000001607247227 */ /* 0x000fe200078e00ff */
[----:B------:R-:W-:Y:S02]  /*55d0*/  @P2 SHF.R.U32.HI R3, RZ, R23, R34 ;  /* 0x00000017ff032219 */ /* 0x000fe40000011622 */
[----:B------:R-:W-:Y:S02]  /*55e0*/  SHF.R.U32.HI R34, RZ, R69, R40 ;  /* 0x00000045ff227219 */ /* 0x000fe40000011628 */
[----:B------:R-:W-:Y:S01]  /*55f0*/  @P2 SHF.R.U32.HI R7, RZ, R23, R36 ;  /* 0x00000017ff072219 */ /* 0x000fe20000011624 */
[C---:B------:R-:W-:Y:S01]  /*5600*/  IMAD R2, R26.reuse, R3, RZ ;  /* 0x000000031a027224 */ /* 0x040fe200078e02ff */
[----:B------:R-:W-:Y:S02]  /*5610*/  SEL R5, R29, R34, !P0 ;  /* 0x000000221d057207 */ /* 0x000fe40004000000 */
[----:B------:R-:W-:Y:S01]  /*5620*/  SEL R3, R31, R38, !P3 ;  /* 0x000000261f037207 */ /* 0x000fe20005800000 */
[----:B------:R-:W-:Y:S01]  /*5630*/  IMAD R4, R26, R7, RZ ;  /* 0x000000071a047224 */ /* 0x000fe200078e02ff */
[C---:B------:R-:W-:Y:S01]  /*5640*/  ISETP.GE.AND P0, PT, R5.reuse, R2, PT ;  /* 0x000000020500720c */ /* 0x040fe20003f06270 */
[----:B------:R-:W-:Y:S03]  /*5650*/  IMAD.HI.U32 R6, R5, R22, RZ ;  /* 0x0000001605067227 */ /* 0x000fe600078e00ff */
[----:B------:R-:W-:Y:S01]  /*5660*/  ISETP.GE.OR P0, PT, R3, R4, P0 ;  /* 0x000000040300720c */ /* 0x000fe20000706670 */
[----:B------:R-:W-:Y:S01]  /*5670*/  IMAD.MOV R4, RZ, RZ, -R3 ;  /* 0x000000ffff047224 */ /* 0x000fe200078e0a03 */
[-C--:B------:R-:W-:Y:S03]  /*5680*/  SHF.R.U32.HI R6, RZ, R23.reuse, R6 ;  /* 0x00000017ff067219 */ /* 0x080fe60000011606 */
[----:B------:R-:W-:Y:S01]  /*5690*/  IMAD R31, R28, R4, R31 ;  /* 0x000000041c1f7224 */ /* 0x000fe200078e021f */
[----:B------:R-:W-:Y:S05]  /*56a0*/  SEL R15, R5, R6, !P2 ;  /* 0x00000006050f7207 */ /* 0x000fea0005000000 */
[----:B------:R-:W-:Y:S02]  /*56b0*/  IMAD.MOV R6, RZ, RZ, -R15 ;  /* 0x000000ffff067224 */ /* 0x000fe400078e0a0f */
[C---:B------:R-:W-:Y:S04]  /*56c0*/  @!P0 IMAD.HI.U32 R2, R3.reuse, R22, RZ ;  /* 0x0000001603028227 */ /* 0x040fe800078e00ff */
[----:B------:R-:W-:Y:S01]  /*56d0*/  IMAD R6, R26, R6, R5 ;  /* 0x000000061a067224 */ /* 0x000fe200078e0205 */
[----:B------:R-:W-:Y:S04]  /*56e0*/  @!P0 SHF.R.U32.HI R2, RZ, R23, R2 ;  /* 0x00000017ff028219 */ /* 0x000fe80000011602 */
[----:B------:R-:W-:Y:S02]  /*56f0*/  @!P0 SEL R0, R3, R2, !P2 ;  /* 0x0000000203008207 */ /* 0x000fe40005000000 */
[----:B------:R-:W-:Y:S02]  /*5700*/  IADD3 R2, PT, PT, -R5, RZ, RZ ;  /* 0x000000ff05027210 */ /* 0x000fe40007ffe1ff */
[----:B------:R-:W-:Y:S01]  /*5710*/  @!P0 IADD3 R8, PT, PT, R15, -R0, RZ ;  /* 0x800000000f088210 */ /* 0x000fe20007ffe0ff */
[----:B------:R-:W-:Y:S02]  /*5720*/  @!P0 IMAD R0, R7, R6, R0 ;  /* 0x0000000607008224 */ /* 0x000fe400078e0200 */
[----:B------:R-:W-:Y:S02]  /*5730*/  IMAD R29, R24, R2, R29 ;  /* 0x00000002181d7224 */ /* 0x000fe400078e021d */
[----:B------:R-:W-:Y:S02]  /*5740*/  @!P0 IMAD R5, R8, R26, R3 ;  /* 0x0000001a08058224 */ /* 0x000fe400078e0203 */
[----:B------:R-:W-:Y:S04]  /*5750*/  @!P0 IMAD.MOV.U32 R3, RZ, RZ, R0 ;  /* 0x000000ffff038224 */ /* 0x000fe800078e0000 */
[----:B------:R-:W-:Y:S02]  /*5760*/  IMAD R31, R3, R28, R31 ;  /* 0x0000001c031f7224 */ /* 0x000fe400078e021f */
[----:B------:R-:W-:Y:S07]  /*5770*/  IMAD R29, R5, R24, R29 ;  /* 0x00000018051d7224 */ /* 0x000fee00078e021d */
.L_x_83:
[----:B-1----:R-:W-:Y:S01]  /*5780*/  @!P1 ISETP.NE.AND P0, PT, R10, 0x1, PT ;  /* 0x000000010a00980c */ /* 0x002fe20003f05270 */
[----:B------:R-:W-:Y:S01]  /*5790*/  @!P1 IMAD.HI.U32 R0, R31, R12, RZ ;  /* 0x0000000c1f009227 */ /* 0x000fe200078e00ff */
[----:B------:R-:W-:Y:S01]  /*57a0*/  @!P1 ISETP.NE.AND P2, PT, R9, 0x1, PT ;  /* 0x000000010900980c */ /* 0x000fe20003f45270 */
[----:B------:R-:W-:Y:S01]  /*57b0*/  ULOP3.LUT UP0, URZ, UR52, 0x3f0, URZ, 0xc0, !UPT ;  /* 0x000003f034ff7892 */ /* 0x000fe2000f80c0ff */
[----:B------:R-:W-:Y:S01]  /*57c0*/  R2UR UR5, R21 ;  /* 0x00000000150572ca */ /* 0x000fe200000e0000 */
[----:B------:R-:W-:Y:S01]  /*57d0*/  @!P1 IMAD.HI.U32 R3, R29, R11, RZ ;  /* 0x0000000b1d039227 */ /* 0x000fe200078e00ff */
[----:B------:R-:W-:Y:S02]  /*57e0*/  @!P1 SHF.R.U32.HI R0, RZ, R13, R0 ;  /* 0x0000000dff009219 */ /* 0x000fe40000011600 */
[----:B------:R-:W-:Y:S01]  /*57f0*/  R2UR UR4, R20 ;  /* 0x00000000140472ca */ /* 0x000fe200000e0000 */
[----:B------:R-:W-:Y:S01]  /*5800*/  VIADD R82, R82, 0x1 ;  /* 0x0000000152527836 */ /* 0x000fe20000000000 */
[----:B------:R-:W-:Y:S02]  /*5810*/  @!P1 SHF.R.U32.HI R2, RZ, R14, R3 ;  /* 0x0000000eff029219 */ /* 0x000fe40000011603 */
[----:B------:R-:W-:Y:S02]  /*5820*/  @!P1 SEL R3, R31, R0, !P2 ;  /* 0x000000001f039207 */ /* 0x000fe40005000000 */
[----:B------:R-:W-:Y:S02]  /*5830*/  @!P1 SEL R2, R29, R2, !P0 ;  /* 0x000000021d029207 */ /* 0x000fe40004000000 */
[----:B------:R-:W-:Y:S01]  /*5840*/  @P4 SHF.R.U32.HI R74, RZ, 0x10, R17 ;  /* 0x00000010ff4a4819 */ /* 0x000fe20000011611 */
[----:B------:R-:W-:Y:S02]  /*5850*/  USHF.L.U32 UR46, UR5, 0x6, URZ ;  /* 0x00000006052e7899 */ /* 0x000fe400080006ff */
[----:B------:R-:W-:Y:S02]  /*5860*/  @!P1 IMAD.IADD R0, R2, 0x1, -R3 ;  /* 0x0000000102009824 */ /* 0x000fe400078e0a03 */
[----:B------:R-:W-:Y:S01]  /*5870*/  @!P1 IMAD.IADD R2, R3, 0x1, -R2 ;  /* 0x0000000103029824 */ /* 0x000fe200078e0a02 */
[----:B------:R-:W-:Y:S01]  /*5880*/  USHF.L.U32 UR45, UR4, 0x6, URZ ;  /* 0x00000006042d7899 */ /* 0x000fe200080006ff */
[----:B------:R-:W-:Y:S02]  /*5890*/  @!P1 IMAD R31, R0, R9, R31 ;  /* 0x00000009001f9224 */ /* 0x000fe400078e021f */
[----:B------:R-:W-:Y:S01]  /*58a0*/  @!P1 IMAD R29, R2, R10, R29 ;  /* 0x0000000a021d9224 */ /* 0x000fe200078e021d */
[----:B------:R-:W-:Y:S08]  /*58b0*/  BRA.U !UP0, `(.L_x_84) ;  /* 0x00000001087c7547 */ /* 0x000ff0000b800000 */
[----:B------:R-:W1:Y:S01]  /*58c0*/  LDCU.64 UR8, c[0x4][0x80] ;  /* 0x01001000ff0877ac */ /* 0x000e620008000a00 */
[----:B------:R-:W-:Y:S01]  /*58d0*/  MOV R2, 0x0 ;  /* 0x0000000000027802 */ /* 0x000fe20000000f00 */
[----:B------:R-:W-:Y:S02]  /*58e0*/  HFMA2 R12, -RZ, RZ, 0, 5.9604644775390625e-08 ;  /* 0x00000001ff0c7431 */ /* 0x000fe400000001ff */
[----:B------:R-:W-:Y:S01]  /*58f0*/  IMAD.MOV.U32 R8, RZ, RZ, 0x70 ;  /* 0x00000070ff087424 */ /* 0x000fe200078e00ff */
[----:B------:R2:W3:Y:S01]  /*5900*/  LDC.64 R14, c[0x4][R2] ;  /* 0x01000000020e7b82 */ /* 0x0004e20000000a00 */
[----:B------:R-:W4:Y:S01]  /*5910*/  LDCU.64 UR6, c[0x4][0x88] ;  /* 0x01001100ff0677ac */ /* 0x000f220008000a00 */
[----:B------:R-:W-:Y:S01]  /*5920*/  IMAD.MOV.U32 R13, RZ, RZ, RZ ;  /* 0x000000ffff0d7224 */ /* 0x000fe200078e00ff */
[----:B------:R-:W2:Y:S01]  /*5930*/  LDCU.64 UR4, c[0x4][0x8] ;  /* 0x01000100ff0477ac */ /* 0x000ea20008000a00 */
[----:B-1----:R-:W-:Y:S01]  /*5940*/  MOV R5, UR9 ;  /* 0x0000000900057c02 */ /* 0x002fe20008000f00 */
[----:B------:R-:W-:Y:S01]  /*5950*/  IMAD.U32 R4, RZ, RZ, UR8 ;  /* 0x00000008ff047e24 */ /* 0x000fe2000f8e00ff */
[----:B----4-:R-:W-:Y:S01]  /*5960*/  MOV R7, UR7 ;  /* 0x0000000700077c02 */ /* 0x010fe20008000f00 */
[----:B------:R-:W-:Y:S01]  /*5970*/  IMAD.U32 R6, RZ, RZ, UR6 ;  /* 0x00000006ff067e24 */ /* 0x000fe2000f8e00ff */
[----:B--2---:R-:W-:Y:S01]  /*5980*/  MOV R11, UR5 ;  /* 0x00000005000b7c02 */ /* 0x004fe20008000f00 */
[----:B------:R-:W-:Y:S02]  /*5990*/  IMAD.U32 R10, RZ, RZ, UR4 ;  /* 0x00000004ff0a7e24 */ /* 0x000fe4000f8e00ff */
[----:B------:R-:W-:Y:S07]  /*59a0*/  LEPC R20, `(.L_x_85) ;  /* 0x000000001014794e */ /* 0x000fee0000000000 */
[----:B---3-5:R-:W-:Y:S05]  /*59b0*/  CALL.ABS.NOINC R14 ;  /* 0x000000000e007343 */ /* 0x028fea0003c00000 */
.L_x_85:
[----:B------:R-:W1:Y:S01]  /*59c0*/  LDCU.64 UR8, c[0x4][0x80] ;  /* 0x01001000ff0877ac */ /* 0x000e620008000a00 */
[----:B------:R-:W2:Y:S01]  /*59d0*/  LDC.64 R2, c[0x4][R2] ;  /* 0x0100000002027b82 */ /* 0x000ea20000000a00 */
[----:B------:R-:W-:Y:S02]  /*59e0*/  HFMA2 R12, -RZ, RZ, 0, 5.9604644775390625e-08 ;  /* 0x00000001ff0c7431 */ /* 0x000fe400000001ff */
[----:B------:R-:W-:Y:S02]  /*59f0*/  IMAD.MOV.U32 R8, RZ, RZ, 0x70 ;  /* 0x00000070ff087424 */ /* 0x000fe400078e00ff */
[----:B------:R-:W-:Y:S01]  /*5a00*/  IMAD.MOV.U32 R13, RZ, RZ, RZ ;  /* 0x000000ffff0d7224 */ /* 0x000fe200078e00ff */
[----:B------:R-:W3:Y:S01]  /*5a10*/  LDCU.64 UR6, c[0x4][0x88] ;  /* 0x01001100ff0677ac */ /* 0x000ee20008000a00 */
[----:B------:R-:W4:Y:S01]  /*5a20*/  LDCU.64 UR4, c[0x4][0x8] ;  /* 0x01000100ff0477ac */ /* 0x000f220008000a00 */
[----:B-1----:R-:W-:Y:S02]  /*5a30*/  MOV R4, UR8 ;  /* 0x0000000800047c02 */ /* 0x002fe40008000f00 */
[----:B------:R-:W-:Y:S02]  /*5a40*/  MOV R5, UR9 ;  /* 0x0000000900057c02 */ /* 0x000fe40008000f00 */
[----:B---3--:R-:W-:Y:S01]  /*5a50*/  MOV R7, UR7 ;  /* 0x0000000700077c02 */ /* 0x008fe20008000f00 */
[----:B------:R-:W-:Y:S01]  /*5a60*/  IMAD.U32 R6, RZ, RZ, UR6 ;  /* 0x00000006ff067e24 */ /* 0x000fe2000f8e00ff */
[----:B----4-:R-:W-:Y:S01]  /*5a70*/  MOV R11, UR5 ;  /* 0x00000005000b7c02 */ /* 0x010fe20008000f00 */
[----:B------:R-:W-:Y:S02]  /*5a80*/  IMAD.U32 R10, RZ, RZ, UR4 ;  /* 0x00000004ff0a7e24 */ /* 0x000fe4000f8e00ff */
[----:B------:R-:W-:Y:S07]  /*5a90*/  LEPC R20, `(.L_x_84) ;  /* 0x000000001014794e */ /* 0x000fee0000000000 */
[----:B--2---:R-:W-:Y:S05]  /*5aa0*/  CALL.ABS.NOINC R2 ;  /* 0x0000000002007343 */ /* 0x004fea0003c00000 */
.L_x_84:
[----:B------:R-:W-:Y:S01]  /*5ab0*/  ISETP.NE.U32.AND P4, PT, R62, RZ, PT ;  /* 0x000000ff3e00720c */ /* 0x000fe20003f85070 */
[----:B------:R-:W-:Y:S01]  /*5ac0*/  UISETP.NE.AND UP2, UPT, UR43, URZ, UPT ;  /* 0x000000ff2b00728c */ /* 0x000fe2000bf45270 */
[----:B------:R-:W-:Y:S01]  /*5ad0*/  ISETP.NE.U32.AND P2, PT, RZ, UR48, PT ;  /* 0x00000030ff007c0c */ /* 0x000fe2000bf45070 */
[----:B------:R-:W-:Y:S01]  /*5ae0*/  UISETP.NE.U32.AND UP1, UPT, UR50, URZ, UPT ;  /* 0x000000ff3200728c */ /* 0x000fe2000bf25070 */
[----:B------:R-:W-:Y:S01]  /*5af0*/  ISETP.NE.AND.EX P4, PT, R63, RZ, PT, P4 ;  /* 0x000000ff3f00720c */ /* 0x000fe20003f85340 */
[----:B------:R-:W-:Y:S01]  /*5b00*/  UPLOP3.LUT UP0, UPT, UPT, UPT, UPT, 0x40, 0x4 ;  /* 0x000000000004789c */ /* 0x000fe20003f0e870 */
[----:B------:R-:W-:Y:S01]  /*5b10*/  ISETP.NE.AND.EX P2, PT, RZ, UR49, PT, P2 ;  /* 0x00000031ff007c0c */ /* 0x000fe2000bf45320 */
[----:B------:R-:W-:Y:S01]  /*5b20*/  UISETP.NE.AND.EX UP1, UPT, UR51, URZ, UPT, UP1 ;  /* 0x000000ff3300728c */ /* 0x000fe2000bf25310 */
[----:B------:R-:W-:Y:S04]  /*5b30*/  PLOP3.LUT P1, PT, PT, PT, UP2, 0x80, 0x8 ;  /* 0x000000000008781c */ /* 0x000fe80003f2f028 */
[----:B------:R-:W-:Y:S06]  /*5b40*/  @UP2 UPLOP3.LUT UP0, UPT, UPT, UPT, UP1, 0x80, 0x8 ;  /* 0x000000000008289c */ /* 0x000fec0003f0f010 */
[----:B------:R-:W-:Y:S01]  /*5b50*/  PLOP3.LUT P0, PT, PT, PT, UP0, 0x80, 0x8 ;  /* 0x000000000008781c */ /* 0x000fe20003f0f008 */
[----:B------:R-:W-:Y:S01]  /*5b60*/  @!UPT UIADD3 URZ, UPT, UPT, URZ, URZ, URZ ;  /* 0x000000fffffff290 */ /* 0x000fe2000fffe0ff */
[----:B------:R-:W-:Y:S11]  /*5b70*/  BRA.U !UP1, `(.L_x_86) ;  /* 0x0000000109387547 */ /* 0x000ff6000b800000 */
[----:B------:R-:W-:Y:S01]  /*5b80*/  UISETP.NE.U32.AND UP0, UPT, UR48, URZ, UPT ;  /* 0x000000ff3000728c */ /* 0x000fe2000bf05070 */
[----:B------:R-:W-:Y:S02]  /*5b90*/  HFMA2 R0, -RZ, RZ, 0, 5.9604644775390625e-08 ;  /* 0x00000001ff007431 */ /* 0x000fe400000001ff */
[----:B------:R-:W-:Y:S01]  /*5ba0*/  IMAD.MOV.U32 R67, RZ, RZ, 0x1 ;  /* 0x00000001ff437424 */ /* 0x000fe200078e00ff */
[----:B------:R-:W-:Y:S06]  /*5bb0*/  UISETP.NE.AND.EX UP0, UPT, UR49, URZ, UPT, UP0 ;  /* 0x000000ff3100728c */ /* 0x000fec000bf05300 */
[----:B------:R-:W-:Y:S05]  /*5bc0*/  PLOP3.LUT P3, PT, PT, PT, UP0, 0x80, 0x8 ;  /* 0x000000000008781c */ /* 0x000fea0003f6f008 */
[----:B------:R-:W1:Y:S01]  /*5bd0*/  @UP0 LDCU.64 UR4, c[0x0][0x888] ;  /* 0x00011100ff0407ac */ /* 0x000e620008000a00 */
[----:B------:R-:W-:Y:S07]  /*5be0*/  @UP0 UIMAD UR6, UR60, UR50, URZ ;  /* 0x000000323c0602a4 */ /* 0x000fee000f8e02ff */
[----:B------:R-:W-:Y:S01]  /*5bf0*/  @!P3 PRMT R67, R0, 0x7610, R67 ;  /* 0x000076100043b816 */ /* 0x000fe20000000043 */
[----:B-1----:R-:W-:Y:S06]  /*5c00*/  @UP0 UIMAD.WIDE UR4, UR6, 0x4, UR4 ;  /* 0x00000004060408a5 */ /* 0x002fec000f8e0204 */
[----:B------:R-:W-:Y:S01]  /*5c10*/  IMAD.U32 R2, RZ, RZ, UR4 ;  /* 0x00000004ff027e24 */ /* 0x000fe2000f8e00ff */
[----:B------:R-:W-:Y:S04]  /*5c20*/  MOV R3, UR5 ;  /* 0x0000000500037c02 */ /* 0x000fe80008000f00 */
[----:B------:R-:W1:Y:S01]  /*5c30*/  @!UP0 LDCU UR4, c[0x0][0x880] ;  /* 0x00011000ff0487ac */ /* 0x000e620008000800 */
[----:B-----5:R2:W5:Y:S02]  /*5c40*/  @P3 LDG.E R35, desc[UR56][R2.64] ;  /* 0x0000003802233981 */ /* 0x020564000c1e1900 */
[----:B-12---:R-:W-:Y:S02]  /*5c50*/  @!P3 IMAD.U32 R35, RZ, RZ, UR4 ;  /* 0x00000004ff23be24 */ /* 0x006fe4000f8e00ff */
.L_x_86:
[----:B------:R-:W-:Y:S05]  /*5c60*/  @!P4 BRA `(.L_x_87) ;  /* 0x000000000020c947 */ /* 0x000fea0003800000 */
[----:B------:R-:W-:Y:S04]  /*5c70*/  ISETP.NE.U32.AND P3, PT, R60, RZ, PT ;  /* 0x000000ff3c00720c */ /* 0x000fe80003f65070 */
[----:B------:R-:W-:Y:S11]  /*5c80*/  ISETP.NE.AND.EX P3, PT, R61, RZ, PT, P3 ;  /* 0x000000ff3d00720c */ /* 0x000ff60003f65330 */
[----:B------:R-:W-:Y:S02]  /*5c90*/  @!UPT UIADD3 URZ, UPT, UPT, URZ, URZ, URZ ;  /* 0x000000fffffff290 */ /* 0x000fe4000fffe0ff */
[----:B------:R-:W1:Y:S01]  /*5ca0*/  @P3 LDC.64 R2, c[0x0][0x8a8] ;  /* 0x00022a00ff023b82 */ /* 0x000e620000000a00 */
[----:B------:R-:W-:Y:S04]  /*5cb0*/  @P3 IMAD R0, R62, UR60, RZ ;  /* 0x0000003c3e003c24 */ /* 0x000fe8000f8e02ff */
[----:B-1----:R-:W-:Y:S05]  /*5cc0*/  @P3 IMAD.WIDE R2, R0, 0x4, R2 ;  /* 0x0000000400023825 */ /* 0x002fea00078e0202 */
[----:B-----5:R1:W5:Y:S02]  /*5cd0*/  @P3 LDG.E R33, desc[UR56][R2.64] ;  /* 0x0000003802213981 */ /* 0x020364000c1e1900 */
[----:B-1----:R-:W2:Y:S02]  /*5ce0*/  @!P3 LDC R33, c[0x0][0x8a0] ;  /* 0x00022800ff21bb82 */ /* 0x002ea40000000800 */
.L_x_87:
[----:B-----5:R-:W-:Y:S01]  /*5cf0*/  FSETP.NEU.AND P3, PT, R35, RZ, PT ;  /* 0x000000ff2300720b */ /* 0x020fe20003f6d000 */
[----:B------:R-:W-:Y:S01]  /*5d00*/  ULOP3.LUT UR4, UR42, 0x1, URZ, 0x3c, !UPT ;  /* 0x000000012a047892 */ /* 0x000fe2000f8e3cff */
[----:B------:R-:W-:Y:S01]  /*5d10*/  SEL R9, RZ, 0xffffffff, P2 ;  /* 0xffffffffff097807 */ /* 0x000fe20001000000 */
[----:B------:R-:W-:Y:S01]  /*5d20*/  BSSY B1, `(.L_x_88) ;  /* 0x000004d000017945 */ /* 0x000fe20003800000 */
[----:B------:R-:W-:Y:S01]  /*5d30*/  @P1 LOP3.LUT P2, RZ, R67, 0xff, RZ, 0xc0, !PT ;  /* 0x000000ff43ff1812 */ /* 0x000fe2000784c0ff */
[----:B------:R-:W-:Y:S01]  /*5d40*/  IMAD.MOV.U32 R87, RZ, RZ, 0x1 ;  /* 0x00000001ff577424 */ /* 0x000fe200078e00ff */
[----:B------:R-:W-:Y:S01]  /*5d50*/  @P1 SEL R2, RZ, 0xffffffff, P3 ;  /* 0xffffffffff021807 */ /* 0x000fe20001800000 */
[----:B------:R-:W-:Y:S01]  /*5d60*/  IMAD.U32 R42, RZ, RZ, UR4 ;  /* 0x00000004ff2a7e24 */ /* 0x000fe2000f8e00ff */
[----:B------:R-:W-:Y:S01]  /*5d70*/  LEA R84, R30, UR36, 0x3 ;  /* 0x000000241e547c11 */ /* 0x000fe2000f8e18ff */
[----:B------:R-:W-:Y:S01]  /*5d80*/  IMAD.U32 R43, RZ, RZ, UR37 ;  /* 0x00000025ff2b7e24 */ /* 0x000fe2000f8e00ff */
[----:B------:R-:W-:Y:S02]  /*5d90*/  @P0 SEL R2, R9, R2, !P2 ;  /* 0x0000000209020207 */ /* 0x000fe40005000000 */
[----:B------:R-:W-:Y:S02]  /*5da0*/  CS2R R46, SRZ ;  /* 0x00000000002e7805 */ /* 0x000fe4000001ff00 */
[----:B------:R-:W-:Y:S02]  /*5db0*/  SHF.L.U32 R7, R76, 0x1f, RZ ;  /* 0x0000001f4c077819 */ /* 0x000fe400000006ff */
[----:B------:R-:W-:Y:S02]  /*5dc0*/  CS2R R44, SRZ ;  /* 0x00000000002c7805 */ /* 0x000fe4000001ff00 */
[----:B------:R-:W-:Y:S02]  /*5dd0*/  @P1 LOP3.LUT R2, R2, 0x1, RZ, 0xc0, !PT ;  /* 0x0000000102021812 */ /* 0x000fe400078ec0ff */
[----:B------:R-:W-:Y:S02]  /*5de0*/  CS2R R50, SRZ ;  /* 0x0000000000327805 */ /* 0x000fe4000001ff00 */
[----:B------:R-:W-:Y:S02]  /*5df0*/  PLOP3.LUT P2, PT, PT, PT, UP1, 0x80, 0x8 ;  /* 0x000000000008781c */ /* 0x000fe40003f4f018 */
[----:B------:R-:W-:Y:S02]  /*5e00*/  CS2R R48, SRZ ;  /* 0x0000000000307805 */ /* 0x000fe4000001ff00 */
[----:B------:R-:W-:Y:S01]  /*5e10*/  ISETP.NE.U32.OR P5, PT, R2, 0x1, !P1 ;  /* 0x000000010200780c */ /* 0x000fe20004fa5470 */
[----:B------:R-:W-:Y:S01]  /*5e20*/  IMAD.U32 R2, RZ, RZ, UR37 ;  /* 0x00000025ff027e24 */ /* 0x000fe2000f8e00ff */
[----:B------:R-:W-:Y:S02]  /*5e30*/  LEA.HI R5, R30, R30, RZ, 0x1 ;  /* 0x0000001e1e057211 */ /* 0x000fe400078f08ff */
[----:B------:R-:W-:Y:S02]  /*5e40*/  CS2R R54, SRZ ;  /* 0x0000000000367805 */ /* 0x000fe4000001ff00 */
[----:B------:R-:W-:Y:S02]  /*5e50*/  LOP3.LUT P4, R81, R67, 0xff, RZ, 0xc0, !PT ;  /* 0x000000ff43517812 */ /* 0x000fe4000788c0ff */
[----:B------:R-:W-:Y:S02]  /*5e60*/  CS2R R52, SRZ ;  /* 0x0000000000347805 */ /* 0x000fe4000001ff00 */
[----:B------:R-:W-:Y:S01]  /*5e70*/  LEA R0, R2, UR36, 0x3 ;  /* 0x0000002402007c11 */ /* 0x000fe2000f8e18ff */
[C---:B------:R-:W-:Y:S01]  /*5e80*/  IMAD.SHL.U32 R3, R5.reuse, 0x20, RZ ;  /* 0x0000002005037824 */ /* 0x040fe200078e00ff */
[----:B------:R-:W-:Y:S02]  /*5e90*/  SEL R2, RZ, 0xffffffff, P3 ;  /* 0xffffffffff027807 */ /* 0x000fe40001800000 */
[----:B------:R-:W-:Y:S02]  /*5ea0*/  CS2R R58, SRZ ;  /* 0x00000000003a7805 */ /* 0x000fe4000001ff00 */
[----:B------:R-:W-:Y:S02]  /*5eb0*/  LOP3.LUT R5, R5, 0xffe, RZ, 0xc0, !PT ;  /* 0x00000ffe05057812 */ /* 0x000fe400078ec0ff */
[----:B------:R-:W-:Y:S02]  /*5ec0*/  CS2R R56, SRZ ;  /* 0x0000000000387805 */ /* 0x000fe4000001ff00 */
[----:B------:R-:W-:Y:S02]  /*5ed0*/  @P2 SEL R2, R9, R2, !P4 ;  /* 0x0000000209022207 */ /* 0x000fe40006000000 */
[----:B------:R-:W-:Y:S01]  /*5ee0*/  @P5 SHF.L.U32 R11, R42, 0x1f, RZ ;  /* 0x0000001f2a0b5819 */ /* 0x000fe200000006ff */
[----:B------:R-:W-:Y:S01]  /*5ef0*/  IMAD.IADD R34, R30, 0x1, -R5 ;  /* 0x000000011e227824 */ /* 0x000fe200078e0a05 */
[----:B------:R-:W-:Y:S02]  /*5f00*/  LOP3.LUT R3, R3, 0xffffffc0, RZ, 0xc0, !PT ;  /* 0xffffffc003037812 */ /* 0x000fe400078ec0ff */
[----:B------:R-:W1:Y:S01]  /*5f10*/  @P5 SYNCS.PHASECHK.TRANS64.TRYWAIT P1, [R0+URZ+0x20], R11 ;  /* 0x0000200b000055a7 */ /* 0x000e6200080211ff */
[----:B------:R-:W-:Y:S02]  /*5f20*/  LOP3.LUT R2, R2, 0x1, RZ, 0xc0, !PT ;  /* 0x0000000102027812 */ /* 0x000fe400078ec0ff */
[----:B------:R-:W-:Y:S01]  /*5f30*/  IMAD.IADD R3, R32, 0x1, R3 ;  /* 0x0000000120037824 */ /* 0x000fe200078e0203 */
[----:B------:R-:W-:Y:S02]  /*5f40*/  P2R R83, PR, RZ, 0x20 ;  /* 0x00000020ff537803 */ /* 0x000fe40000000000 */
[----:B------:R-:W-:Y:S01]  /*5f50*/  ISETP.NE.U32.AND P2, PT, R2, 0x1, PT ;  /* 0x000000010200780c */ /* 0x000fe20003f45070 */
[----:B------:R-:W-:Y:S03]  /*5f60*/  IMAD R34, R34, 0x100000, R3 ;  /* 0x0010000022227824 */ /* 0x000fe600078e0203 */
[----:B------:R-:W-:Y:S01]  /*5f70*/  P2R R88, PR, RZ, 0x4 ;  /* 0x00000004ff587803 */ /* 0x000fe20000000000 */
[----:B------:R3:W4:Y:S01]  /*5f80*/  SYNCS.PHASECHK.TRANS64.TRYWAIT P0, [R84+URZ+0x80], R7 ;  /* 0x00008007540075a7 */ /* 0x00072200080011ff */
[----:B-1----:R-:W-:Y:S01]  /*5f90*/  @P5 SEL R87, RZ, 0x1, !P1 ;  /* 0x00000001ff575807 */ /* 0x002fe20004800000 */
[----:B---3--:R-:W-:Y:S06]  /*5fa0*/  @!P5 BRA `(.L_x_89) ;  /* 0x000000000090d947 */ /* 0x008fec0003800000 */
[----:B------:R-:W-:Y:S01]  /*5fb0*/  HFMA2 R55, -RZ, RZ, 0, 0 ;  /* 0x00000000ff377431 */ /* 0x000fe200000001ff */
[----:B------:R-:W-:Y:S01]  /*5fc0*/  ISETP.NE.AND P1, PT, R87, RZ, PT ;  /* 0x000000ff5700720c */ /* 0x000fe20003f25270 */
[----:B------:R-:W-:Y:S01]  /*5fd0*/  IMAD.U32 R3, RZ, RZ, UR37 ;  /* 0x00000025ff037e24 */ /* 0x000fe2000f8e00ff */
[----:B------:R-:W-:Y:S11]  /*5fe0*/  BSSY B0, `(.L_x_90) ;  /* 0x0000005000007945 */ /* 0x000ff60003800000 */
[----:B------:R-:W-:Y:S05]  /*5ff0*/  @P1 BRA `(.L_x_91) ;  /* 0x00000000000c1947 */ /* 0x000fea0003800000 */
[----:B------:R-:W-:Y:S04]  /*6000*/  SHF.L.U32 R5, R42, 0x1f, RZ ;  /* 0x0000001f2a057819 */ /* 0x000fe800000006ff */
[----:B------:R-:W1:Y:S02]  /*6010*/  SYNCS.PHASECHK.TRANS64.TRYWAIT P1, [R0+URZ+0x20], R5 ;  /* 0x00002005000075a7 */ /* 0x000e6400080211ff */
[----:B-1----:R-:W-:Y:S05]  /*6020*/  @!P1 BRA `(.L_x_92) ;  /* 0x0000002000089947 */ /* 0x002fea0003800000 */
.L_x_91:
[----:B------:R-:W-:Y:S05]  /*6030*/  BSYNC B0 ;  /* 0x0000000000007941 */ /* 0x000fea0003800000 */
.L_x_90:
[----:B------:R-:W-:Y:S01]  /*6040*/  ISETP.NE.AND P1, PT, R88, RZ, PT ;  /* 0x000000ff5800720c */ /* 0x000fe20003f25270 */
[----:B------:R-:W-:Y:S01]  /*6050*/  IMAD.MOV.U32 R54, RZ, RZ, RZ ;  /* 0x000000ffff367224 */ /* 0x000fe200078e00ff */
[----:B------:R-:W-:Y:S02]  /*6060*/  CS2R R52, SRZ ;  /* 0x0000000000347805 */ /* 0x000fe4000001ff00 */
[----:B------:R-:W-:Y:S02]  /*6070*/  CS2R R58, SRZ ;  /* 0x00000000003a7805 */ /* 0x000fe4000001ff00 */
[----:B------:R-:W-:Y:S02]  /*6080*/  CS2R R56, SRZ ;  /* 0x0000000000387805 */ /* 0x000fe4000001ff00 */
[----:B------:R-:W-:Y:S02]  /*6090*/  CS2R R50, SRZ ;  /* 0x0000000000327805 */ /* 0x000fe4000001ff00 */
[----:B------:R-:W-:Y:S02]  /*60a0*/  CS2R R48, SRZ ;  /* 0x0000000000307805 */ /* 0x000fe4000001ff00 */
[----:B------:R-:W-:Y:S02]  /*60b0*/  CS2R R46, SRZ ;  /* 0x00000000002e7805 */ /* 0x000fe4000001ff00 */
[----:B------:R-:W-:Y:S01]  /*60c0*/  CS2R R44, SRZ ;  /* 0x00000000002c7805 */ /* 0x000fe2000001ff00 */
[----:B------:R-:W-:Y:S01]  /*60d0*/  @P1 IMAD R4, R3, 0x800, R72 ;  /* 0x0000080003041824 */ /* 0x000fe200078e0248 */
[----:B------:R-:W-:Y:S05]  /*60e0*/  @P1 WARPSYNC.ALL ;  /* 0x0000000000001948 */ /* 0x000fea0003800000 */
[----:B------:R-:W-:Y:S01]  /*60f0*/  @P1 LEA R4, R4, UR36, 0x2 ;  /* 0x0000002404041c11 */ /* 0x000fe2000f8e10ff */
[----:B------:R-:W-:Y:S04]  /*6100*/  UIADD3 UR4, UPT, UPT, UR37, 0x1, URZ ;  /* 0x0000000125047890 */ /* 0x000fe8000fffe0ff */
[----:B------:R3:W2:Y:S01]  /*6110*/  @P1 LDSM.16.M88.4 R56, [R4+0x400] ;  /* 0x000400000438183b */ /* 0x0006a20000000200 */
[----:B-1----:R-:W-:Y:S01]  /*6120*/  @P1 VIADD R0, R4, 0x400 ;  /* 0x0000040004001836 */ /* 0x002fe20000000000 */
[----:B------:R-:W-:Y:S01]  /*6130*/  UISETP.NE.AND UP0, UPT, UR4, 0x3, UPT ;  /* 0x000000030400788c */ /* 0x000fe2000bf05270 */
[C---:B------:R-:W-:Y:S02]  /*6140*/  @P1 IMAD R2, R78.reuse, 0x4, R4 ;  /* 0x000000044e021824 */ /* 0x040fe400078e0204 */
[C---:B------:R-:W-:Y:S01]  /*6150*/  @P1 IMAD R5, R77.reuse, 0x4, R0 ;  /* 0x000000044d051824 */ /* 0x040fe200078e0200 */
[----:B------:R-:W-:Y:S01]  /*6160*/  USEL UR5, URZ, 0x1, UP0 ;  /* 0x00000001ff057887 */ /* 0x000fe20008000000 */
[----:B------:R-:W-:Y:S01]  /*6170*/  @P1 IMAD R0, R77, 0x4, R4 ;  /* 0x000000044d001824 */ /* 0x000fe200078e0204 */
[----:B------:R3:W1:Y:S01]  /*6180*/  @P1 LDSM.16.M88.4 R52, [R2+0x400] ;  /* 0x000400000234183b */ /* 0x0006620000000200 */
[----:B------:R-:W-:Y:S01]  /*6190*/  @P1 IMAD R3, R78, 0x4, R5 ;  /* 0x000000044e031824 */ /* 0x000fe200078e0205 */
[----:B------:R-:W-:Y:S02]  /*61a0*/  USEL UR4, UR4, URZ, UP0 ;  /* 0x000000ff04047287 */ /* 0x000fe40008000000 */
[----:B------:R3:W1:Y:S01]  /*61b0*/  @P1 LDSM.16.M88.4 R48, [R0+0x400] ;  /* 0x000400000030183b */ /* 0x0006620000000200 */
[----:B------:R-:W-:Y:S03]  /*61c0*/  LOP3.LUT R42, R42, UR5, RZ, 0x3c, !PT ;  /* 0x000000052a2a7c12 */ /* 0x000fe6000f8e3cff */
[----:B------:R3:W1:Y:S01]  /*61d0*/  @P1 LDSM.16.M88.4 R44, [R3] ;  /* 0x00000000032c183b */ /* 0x0006620000000200 */
[----:B------:R-:W-:Y:S03]  /*61e0*/  IMAD.U32 R43, RZ, RZ, UR4 ;  /* 0x00000004ff2b7e24 */ /* 0x000fe6000f8e00ff */
.L_x_89:
[----:B------:R-:W-:Y:S05]  /*61f0*/  BSYNC B1 ;  /* 0x0000000000017941 */ /* 0x000fea0003800000 */
.L_x_88:
[----:B---3--:R-:W-:Y:S04]  /*6200*/  SHF.R.U32.HI R0, RZ, 0x15, R34 ;  /* 0x00000015ff007819 */ /* 0x008fe80000011622 */
[----:B------:R-:W-:Y:S01]  /*6210*/  LOP3.LUT P1, RZ, R0, 0x3, R73, 0x48, !PT ;  /* 0x0000000300ff7812 */ /* 0x000fe20007824849 */
[----:B------:R-:W-:Y:S01]  /*6220*/  @!UPT UIADD3 URZ, UPT, UPT, URZ, URZ, URZ ;  /* 0x000000fffffff290 */ /* 0x000fe2000fffe0ff */
[----:B----4-:R-:W-:Y:S11]  /*6230*/  @P0 BRA `(.L_x_93) ;  /* 0x0000000000080947 */ /* 0x010ff60003800000 */
[----:B------:R-:W3:Y:S02]  /*6240*/  SYNCS.PHASECHK.TRANS64.TRYWAIT P0, [R84+URZ+0x80], R7 ;  /* 0x00008007540075a7 */ /* 0x000ee400080011ff */
[----:B---3--:R-:W-:Y:S05]  /*6250*/  @!P0 BRA `(.L_x_94) ;  /* 0x0000001c00908947 */ /* 0x008fea0003800000 */
.L_x_93:
[----:B------:R-:W-:Y:S05]  /*6260*/  @!P1 BRA `(.L_x_95) ;  /* 0x0000000000409947 */ /* 0x000fea0003800000 */
[----:B------:R-:W4:Y:S01]  /*6270*/  LDCU.64 UR8, c[0x4][0x70] ;  /* 0x01000e00ff0877ac */ /* 0x000f220008000a00 */
[----:B------:R-:W-:Y:S01]  /*6280*/  MOV R3, 0x0 ;  /* 0x0000000000037802 */ /* 0x000fe20000000f00 */
[----:B------:R-:W-:Y:S02]  /*6290*/  HFMA2 R12, -RZ, RZ, 0, 5.9604644775390625e-08 ;  /* 0x00000001ff0c7431 */ /* 0x000fe400000001ff */
[----:B------:R-:W-:Y:S02]  /*62a0*/  IMAD.MOV.U32 R8, RZ, RZ, 0x192 ;  /* 0x00000192ff087424 */ /* 0x000fe400078e00ff */
[----:B------:R-:W-:Y:S01]  /*62b0*/  IMAD.MOV.U32 R13, RZ, RZ, RZ ;  /* 0x000000ffff0d7224 */ /* 0x000fe200078e00ff */
[----:B------:R-:W3:Y:S01]  /*62c0*/  LDCU.64 UR6, c[0x4][0x78] ;  /* 0x01000f00ff0677ac */ /* 0x000ee20008000a00 */
[----:B------:R-:W1:Y:S01]  /*62d0*/  LDC.64 R2, c[0x4][R3] ;  /* 0x0100000003027b82 */ /* 0x000e620000000a00 */
[----:B------:R-:W5:Y:S01]  /*62e0*/  LDCU.64 UR4, c[0x4][0x10] ;  /* 0x01000200ff0477ac */ /* 0x000f620008000a00 */
[----:B----4-:R-:W-:Y:S01]  /*62f0*/  MOV R5, UR9 ;  /* 0x0000000900057c02 */ /* 0x010fe20008000f00 */
[----:B------:R-:W-:Y:S01]  /*6300*/  IMAD.U32 R4, RZ, RZ, UR8 ;  /* 0x00000008ff047e24 */ /* 0x000fe2000f8e00ff */
[----:B---3--:R-:W-:Y:S01]  /*6310*/  MOV R7, UR7 ;  /* 0x0000000700077c02 */ /* 0x008fe20008000f00 */
[----:B------:R-:W-:Y:S01]  /*6320*/  IMAD.U32 R6, RZ, RZ, UR6 ;  /* 0x00000006ff067e24 */ /* 0x000fe2000f8e00ff */
[----:B-----5:R-:W-:Y:S01]  /*6330*/  MOV R11, UR5 ;  /* 0x00000005000b7c02 */ /* 0x020fe20008000f00 */
[----:B------:R-:W-:Y:S02]  /*6340*/  IMAD.U32 R10, RZ, RZ, UR4 ;  /* 0x00000004ff0a7e24 */ /* 0x000fe4000f8e00ff */
[----:B------:R-:W-:Y:S07]  /*6350*/  LEPC R20, `(.L_x_95) ;  /* 0x000000001014794e */ /* 0x000fee0000000000 */
[----:B-12---:R-:W-:Y:S05]  /*6360*/  CALL.ABS.NOINC R2 ;  /* 0x0000000002007343 */ /* 0x006fea0003c00000 */
.L_x_95:
[----:B--2---:R-:W-:Y:S01]  /*6370*/  LOP3.LUT R20, R56, 0xffffe000, RZ, 0xc0, !PT ;  /* 0xffffe00038147812 */ /* 0x004fe200078ec0ff */
[----:B------:R-:W-:Y:S05]  /*6380*/  WARPSYNC.ALL ;  /* 0x0000000000007948 */ /* 0x000fea0003800000 */
[----:B------:R-:W-:Y:S01]  /*6390*/  R2UR UR4, R34 ;  /* 0x00000000220472ca */ /* 0x000fe200000e0000 */
[----:B------:R-:W-:Y:S01]  /*63a0*/  IMAD.SHL.U32 R86, R78, 0x4, RZ ;  /* 0x000000044e567824 */ /* 0x000fe200078e00ff */
[----:B------:R-:W-:Y:S01]  /*63b0*/  LOP3.LUT R21, R57, 0xffffe000, RZ, 0xc0, !PT ;  /* 0xffffe00039157812 */ /* 0x000fe200078ec0ff */
[----:B------:R-:W-:Y:S01]  /*63c0*/  IMAD.U32 R85, RZ, RZ, UR37 ;  /* 0x00000025ff557e24 */ /* 0x000fe2000f8e00ff */
[----:B------:R-:W-:Y:S01]  /*63d0*/  LOP3.LUT R40, R58, 0xffffe000, RZ, 0xc0, !PT ;  /* 0xffffe0003a287812 */ /* 0x000fe200078ec0ff */
[----:B------:R-:W-:Y:S01]  /*63e0*/  BSSY.RECONVERGENT B0, `(.L_x_96) ;  /* 0x0000059000007945 */ /* 0x000fe20003800200 */
[----:B-1----:R-:W-:Y:S01]  /*63f0*/  LOP3.LUT R41, R54, 0xffffe000, RZ, 0xc0, !PT ;  /* 0xffffe00036297812 */ /* 0x002fe200078ec0ff */
[----:B------:R-:W-:Y:S01]  /*6400*/  IMAD R89, R85, 0x800, R72 ;  /* 0x0000080055597824 */ /* 0x000fe200078e0248 */
[----:B------:R-:W-:Y:S01]  /*6410*/  ISETP.NE.AND P0, PT, R79, RZ, PT ;  /* 0x000000ff4f00720c */ /* 0x000fe20003f05270 */
[----:B------:R-:W-:Y:S03]  /*6420*/  IMAD.SHL.U32 R85, R77, 0x4, RZ ;  /* 0x000000044d557824 */ /* 0x000fe600078e00ff */
[----:B------:R-:W-:Y:S01]  /*6430*/  LEA R89, R89, UR36, 0x2 ;  /* 0x0000002459597c11 */ /* 0x000fe2000f8e10ff */
[----:B---3--:R-:W1:Y:S03]  /*6440*/  LDTM.16dp128bit.x8 R4, tmem[UR4] ;  /* 0x00000004000479ee */ /* 0x008e660008180000 */
[C-C-:B------:R-:W-:Y:S02]  /*6450*/  IADD3 R92, PT, PT, R86.reuse, 0x400, R89.reuse ;  /* 0x00000400565c7810 */ /* 0x140fe40007ffe059 */
[----:B------:R-:W-:Y:S05]  /*6460*/  IADD3 R91, PT, PT, R85, 0x400, R89 ;  /* 0x00000400555b7810 */ /* 0x000fea0007ffe059 */
[----:B------:R-:W-:Y:S02]  /*6470*/  IMAD.IADD R90, R86, 0x1, R91 ;  /* 0x00000001565a7824 */ /* 0x000fe400078e025b */
[C---:B-1----:R-:W-:Y:S01]  /*6480*/  FMUL R0, R33.reuse, R4 ;  /* 0x0000000421007220 */ /* 0x042fe20000400000 */
[C---:B------:R-:W-:Y:S01]  /*6490*/  FMUL R2, R33.reuse, R5 ;  /* 0x0000000521027220 */ /* 0x040fe20000400000 */
[C---:B------:R-:W-:Y:S01]  /*64a0*/  FMUL R3, R33.reuse, R6 ;  /* 0x0000000621037220 */ /* 0x040fe20000400000 */
[----:B------:R-:W-:Y:S01]  /*64b0*/  FMUL R7, R33, R7 ;  /* 0x0000000721077220 */ /* 0x000fe20000400000 */
[----:B------:R-:W-:Y:S01]  /*64c0*/  FFMA R36, R35, R20, R0 ;  /* 0x0000001423247223 */ /* 0x000fe20000000000 */
[----:B------:R-:W-:Y:S01]  /*64d0*/  LOP3.LUT R20, R59, 0xffffe000, RZ, 0xc0, !PT ;  /* 0xffffe0003b147812 */ /* 0x000fe200078ec0ff */
[C---:B------:R-:W-:Y:S01]  /*64e0*/  FFMA R37, R35.reuse, R21, R2 ;  /* 0x0000001523257223 */ /* 0x040fe20000000002 */
[----:B------:R-:W-:Y:S01]  /*64f0*/  LOP3.LUT R21, R52, 0xffffe000, RZ, 0xc0, !PT ;  /* 0xffffe00034157812 */ /* 0x000fe200078ec0ff */
[----:B------:R-:W-:Y:S01]  /*6500*/  FFMA R38, R35, R40, R3 ;  /* 0x0000002823267223 */ /* 0x000fe20000000003 */
[----:B------:R-:W-:Y:S01]  /*6510*/  LOP3.LUT R40, R53, 0xffffe000, RZ, 0xc0, !PT ;  /* 0xffffe00035287812 */ /* 0x000fe200078ec0ff */
[----:B------:R-:W-:Y:S01]  /*6520*/  FMUL R4, R33, R8 ;  /* 0x0000000821047220 */ /* 0x000fe20000400000 */
[----:B------:R-:W-:Y:S01]  /*6530*/  F2FP.TF32.F32.PACK_B R36, R36 ;  /* 0x00000024ff24723e */ /* 0x000fe200024050ff */
[----:B------:R-:W-:Y:S01]  /*6540*/  FFMA R39, R35, R20, R7 ;  /* 0x0000001423277223 */ /* 0x000fe20000000007 */
[----:B------:R-:W-:Y:S01]  /*6550*/  LOP3.LUT R20, R55, 0xffffe000, RZ, 0xc0, !PT ;  /* 0xffffe00037147812 */ /* 0x000fe200078ec0ff */
[C---:B------:R-:W-:Y:S01]  /*6560*/  FMUL R5, R33.reuse, R9 ;  /* 0x0000000921057220 */ /* 0x040fe20000400000 */
[----:B------:R-:W-:Y:S01]  /*6570*/  F2FP.TF32.F32.PACK_B R37, R37 ;  /* 0x00000025ff25723e */ /* 0x000fe200024050ff */
[C---:B------:R-:W-:Y:S01]  /*6580*/  FMUL R6, R33.reuse, R10 ;  /* 0x0000000a21067220 */ /* 0x040fe20000400000 */
[----:B------:R-:W-:Y:S01]  /*6590*/  F2FP.TF32.F32.PACK_B R38, R38 ;  /* 0x00000026ff26723e */ /* 0x000fe200024050ff */
[----:B------:R-:W-:Y:S01]  /*65a0*/  FMUL R11, R33, R11 ;  /* 0x0000000b210b7220 */ /* 0x000fe20000400000 */
[----:B------:R-:W-:Y:S01]  /*65b0*/  F2FP.TF32.F32.PACK_B R39, R39 ;  /* 0x00000027ff27723e */ /* 0x000fe200024050ff */
[C---:B------:R-:W-:Y:S01]  /*65c0*/  FFMA R4, R35.reuse, R21, R4 ;  /* 0x0000001523047223 */ /* 0x040fe20000000004 */
[----:B------:R-:W-:Y:S01]  /*65d0*/  LOP3.LUT R21, R48, 0xffffe000, RZ, 0xc0, !PT ;  /* 0xffffe00030157812 */ /* 0x000fe200078ec0ff */
[----:B------:R-:W-:Y:S01]  /*65e0*/  FFMA R5, R35, R40, R5 ;  /* 0x0000002823057223 */ /* 0x000fe20000000005 */
[----:B------:R-:W-:Y:S01]  /*65f0*/  LOP3.LUT R40, R51, 0xffffe000, RZ, 0xc0, !PT ;  /* 0xffffe00033287812 */ /* 0x000fe200078ec0ff */
[----:B------:R-:W-:Y:S01]  /*6600*/  FFMA R6, R35, R41, R6 ;  /* 0x0000002923067223 */ /* 0x000fe20000000006 */
[----:B------:R-:W-:Y:S01]  /*6610*/  LOP3.LUT R41, R50, 0xffffe000, RZ, 0xc0, !PT ;  /* 0xffffe00032297812 */ /* 0x000fe200078ec0ff */
[----:B------:R-:W-:Y:S01]  /*6620*/  FMUL R8, R33, R12 ;  /* 0x0000000c21087220 */ /* 0x000fe20000400000 */
[----:B------:R-:W-:Y:S01]  /*6630*/  F2FP.TF32.F32.PACK_B R4, R4 ;  /* 0x00000004ff04723e */ /* 0x000fe200024050ff */
[----:B------:R-:W-:Y:S01]  /*6640*/  FFMA R7, R35, R20, R11 ;  /* 0x0000001423077223 */ /* 0x000fe2000000000b */
[----:B------:R-:W-:Y:S01]  /*6650*/  LOP3.LUT R20, R49, 0xffffe000, RZ, 0xc0, !PT ;  /* 0xffffe00031147812 */ /* 0x000fe200078ec0ff */
[----:B------:R-:W-:Y:S01]  /*6660*/  FMUL R9, R33, R13 ;  /* 0x0000000d21097220 */ /* 0x000fe20000400000 */
[----:B------:R-:W-:Y:S01]  /*6670*/  F2FP.TF32.F32.PACK_B R5, R5 ;  /* 0x00000005ff05723e */ /* 0x000fe200024050ff */
[----:B------:R1:W-:Y:S01]  /*6680*/  STSM.16.M88.4 [R89+0x400], R36 ;  /* 0x0004002459007844 */ /* 0x0003e20000000200 */
[----:B------:R-:W-:Y:S01]  /*6690*/  F2FP.TF32.F32.PACK_B R6, R6 ;  /* 0x00000006ff06723e */ /* 0x000fe200024050ff */
[----:B------:R-:W-:Y:S01]  /*66a0*/  FFMA R8, R35, R21, R8 ;  /* 0x0000001523087223 */ /* 0x000fe20000000008 */
[----:B------:R-:W-:Y:S01]  /*66b0*/  LOP3.LUT R21, R44, 0xffffe000, RZ, 0xc0, !PT ;  /* 0xffffe0002c157812 */ /* 0x000fe200078ec0ff */
[C---:B------:R-:W-:Y:S01]  /*66c0*/  FMUL R10, R33.reuse, R14 ;  /* 0x0000000e210a7220 */ /* 0x040fe20000400000 */
[C---:B------:R-:W-:Y:S01]  /*66d0*/  FMUL R15, R33.reuse, R15 ;  /* 0x0000000f210f7220 */ /* 0x040fe20000400000 */
[----:B------:R-:W-:Y:S01]  /*66e0*/  FMUL R12, R33, R16 ;  /* 0x00000010210c7220 */ /* 0x000fe20000400000 */
[C---:B------:R-:W-:Y:S01]  /*66f0*/  FFMA R9, R35.reuse, R20, R9 ;  /* 0x0000001423097223 */ /* 0x040fe20000000009 */
[C---:B------:R-:W-:Y:S01]  /*6700*/  FFMA R10, R35.reuse, R41, R10 ;  /* 0x00000029230a7223 */ /* 0x040fe2000000000a */
[C---:B------:R-:W-:Y:S01]  /*6710*/  FFMA R11, R35.reuse, R40, R15 ;  /* 0x00000028230b7223 */ /* 0x040fe2000000000f */
[----:B------:R-:W-:Y:S01]  /*6720*/  FFMA R12, R35, R21, R12 ;  /* 0x00000015230c7223 */ /* 0x000fe2000000000c */
[----:B------:R-:W-:Y:S01]  /*6730*/  LOP3.LUT R20, R45, 0xffffe000, RZ, 0xc0, !PT ;  /* 0xffffe0002d147812 */ /* 0x000fe200078ec0ff */
[C---:B------:R-:W-:Y:S01]  /*6740*/  FMUL R13, R33.reuse, R17 ;  /* 0x00000011210d7220 */ /* 0x040fe20000400000 */
[----:B------:R-:W-:Y:S01]  /*6750*/  LOP3.LUT R21, R46, 0xffffe000, RZ, 0xc0, !PT ;  /* 0xffffe0002e157812 */ /* 0x000fe200078ec0ff */
[----:B------:R-:W-:Y:S01]  /*6760*/  FMUL R14, R33, R18 ;  /* 0x00000012210e7220 */ /* 0x000fe20000400000 */
[----:B------:R-:W-:Y:S01]  /*6770*/  LOP3.LUT R40, R47, 0xffffe000, RZ, 0xc0, !PT ;  /* 0xffffe0002f287812 */ /* 0x000fe200078ec0ff */
[----:B------:R-:W-:Y:S01]  /*6780*/  FMUL R19, R33, R19 ;  /* 0x0000001321137220 */ /* 0x000fe20000400000 */
[----:B------:R-:W-:Y:S01]  /*6790*/  F2FP.TF32.F32.PACK_B R7, R7 ;  /* 0x00000007ff07723e */ /* 0x000fe200024050ff */
[C---:B------:R-:W-:Y:S01]  /*67a0*/  FFMA R13, R35.reuse, R20, R13 ;  /* 0x00000014230d7223 */ /* 0x040fe2000000000d */
[C---:B------:R-:W-:Y:S01]  /*67b0*/  FFMA R14, R35.reuse, R21, R14 ;  /* 0x00000015230e7223 */ /* 0x040fe2000000000e */
[----:B------:R-:W-:Y:S01]  /*67c0*/  FFMA R15, R35, R40, R19 ;  /* 0x00000028230f7223 */ /* 0x000fe20000000013 */
[----:B------:R-:W-:Y:S01]  /*67d0*/  F2FP.TF32.F32.PACK_B R8, R8 ;  /* 0x00000008ff08723e */ /* 0x000fe200024050ff */
[----:B------:R1:W-:Y:S01]  /*67e0*/  STSM.16.M88.4 [R92], R4 ;  /* 0x000000045c007844 */ /* 0x0003e20000000200 */
[----:B------:R-:W-:Y:S02]  /*67f0*/  F2FP.TF32.F32.PACK_B R9, R9 ;  /* 0x00000009ff09723e */ /* 0x000fe400024050ff */
[----:B------:R-:W-:Y:S02]  /*6800*/  F2FP.TF32.F32.PACK_B R10, R10 ;  /* 0x0000000aff0a723e */ /* 0x000fe400024050ff */
[----:B------:R-:W-:Y:S02]  /*6810*/  F2FP.TF32.F32.PACK_B R11, R11 ;  /* 0x0000000bff0b723e */ /* 0x000fe400024050ff */
[----:B------:R-:W-:Y:S02]  /*6820*/  F2FP.TF32.F32.PACK_B R12, R12 ;  /* 0x0000000cff0c723e */ /* 0x000fe400024050ff */
[----:B------:R-:W-:Y:S01]  /*6830*/  F2FP.TF32.F32.PACK_B R13, R13 ;  /* 0x0000000dff0d723e */ /* 0x000fe200024050ff */
[----:B------:R1:W-:Y:S01]  /*6840*/  STSM.16.M88.4 [R91], R8 ;  /* 0x000000085b007844 */ /* 0x0003e20000000200 */
[----:B------:R-:W-:Y:S02]  /*6850*/  F2FP.TF32.F32.PACK_B R14, R14 ;  /* 0x0000000eff0e723e */ /* 0x000fe400024050ff */
[----:B------:R-:W-:Y:S05]  /*6860*/  F2FP.TF32.F32.PACK_B R15, R15 ;  /* 0x0000000fff0f723e */ /* 0x000fea00024050ff */
[----:B------:R1:W-:Y:S01]  /*6870*/  STSM.16.M88.4 [R90], R12 ;  /* 0x0000000c5a007844 */ /* 0x0003e20000000200 */
[----:B------:R-:W-:Y:S01]  /*6880*/  @!PT LDS RZ, [RZ] ;  /* 0x00000000fffff984 */ /* 0x000fe20000000800 */
[----:B------:R-:W-:Y:S01]  /*6890*/  @!PT LDS RZ, [RZ] ;  /* 0x00000000fffff984 */ /* 0x000fe20000000800 */
[----:B------:R-:W-:Y:S01]  /*68a0*/  @!PT LDS RZ, [RZ] ;  /* 0x00000000fffff984 */ /* 0x000fe20000000800 */
[----:B------:R-:W-:Y:S01]  /*68b0*/  @!PT LDS RZ, [RZ] ;  /* 0x00000000fffff984 */ /* 0x000fe20000000800 */
[----:B------:R2:W-:Y:S07]  /*68c0*/  MEMBAR.ALL.CTA ;  /* 0x0000000000007992 */ /* 0x0005ee0000008000 */
[----:B--2---:R-:W2:Y:S02]  /*68d0*/  FENCE.VIEW.ASYNC.S ;  /* 0x00000000000073c6 */ /* 0x004ea40000000000 */
[----:B--2---:R-:W-:Y:S06]  /*68e0*/  BAR.SYNC.DEFER_BLOCKING 0x1, 0x80 ;  /* 0x0042000000007b1d */ /* 0x004fec0000010000 */
[----:B------:R-:W-:Y:S05]  /*68f0*/  @P0 BRA `(.L_x_97) ;  /* 0x00000000001c0947 */ /* 0x000fea0003800000 */
[----:B------:R-:W-:Y:S02]  /*6900*/  ULEA UR5, UR37, UR36, 0xd ;  /* 0x0000002425057291 */ /* 0x000fe4000f8e68ff */
[----:B------:R-:W-:Y:S02]  /*6910*/  UIADD3 UR4, UP0, UPT, UR54, 0x680, URZ ;  /* 0x0000068036047890 */ /* 0x000fe4000ff1e0ff */
[----:B------:R-:W-:Y:S02]  /*6920*/  UIADD3 UR44, UPT, UPT, UR5, 0x400, URZ ;  /* 0x00000400052c7890 */ /* 0x000fe4000fffe0ff */
[----:B------:R-:W-:Y:S01]  /*6930*/  UIADD3.X UR5, UPT, UPT, URZ, UR55, URZ, UP0, !UPT ;  /* 0x00000037ff057290 */ /* 0x000fe200087fe4ff */
[----:B------:R-:W-:Y:S08]  /*6940*/  UMOV UR47, UR60 ;  /* 0x0000003c002f7c82 */ /* 0x000ff00008000000 */
[----:B------:R2:W-:Y:S02]  /*6950*/  UTMASTG.3D [UR44], [UR4] ;  /* 0x0000002c040073b5 */ /* 0x0005e40008010000 */
[----:B--2---:R0:W-:Y:S02]  /*6960*/  UTMACMDFLUSH ;  /* 0x00000000000079b7 */ /* 0x0041e40000000000 */
.L_x_97:
[----:B------:R-:W-:Y:S05]  /*6970*/  BSYNC.RECONVERGENT B0 ;  /* 0x0000000000007941 */ /* 0x000fea0003800200 */
.L_x_96:
[----:B------:R-:W-:Y:S01]  /*6980*/  UIADD3 UR39, UPT, UPT, UR37, 0x1, URZ ;  /* 0x0000000125277890 */ /* 0x000fe2000fffe0ff */
[----:B------:R-:W-:Y:S03]  /*6990*/  BSSY.RECONVERGENT B0, `(.L_x_98) ;  /* 0x0000005000007945 */ /* 0x000fe60003800200 */
[----:B------:R-:W-:Y:S04]  /*69a0*/  UISETP.NE.AND UP0, UPT, UR39, 0x3, UPT ;  /* 0x000000032700788c */ /* 0x000fe8000bf05270 */
[----:B------:R-:W-:Y:S01]  /*69b0*/  USEL UR38, UR39, URZ, UP0 ;  /* 0x000000ff27267287 */ /* 0x000fe20008000000 */
[----:B------:R-:W-:Y:S11]  /*69c0*/  @P0 BRA `(.L_x_99) ;  /* 0x0000000000040947 */ /* 0x000ff60003800000 */
[----:B------:R-:W-:Y:S04]  /*69d0*/  DEPBAR.LE SB0, 0x1 ;  /* 0x000080400000791a */ /* 0x000fe80000000000 */
.L_x_99:
[----:B------:R-:W-:Y:S05]  /*69e0*/  BSYNC.RECONVERGENT B0 ;  /* 0x0000000000007941 */ /* 0x000fea0003800200 */
.L_x_98:
[----:B------:R-:W-:Y:S01]  /*69f0*/  BAR.SYNC.DEFER_BLOCKING 0x1, 0x80 ;  /* 0x0042000000007b1d */ /* 0x000fe20000010000 */
[----:B------:R-:W-:Y:S01]  /*6a00*/  ISETP.NE.AND P1, PT, R83, RZ, PT ;  /* 0x000000ff5300720c */ /* 0x000fe20003f25270 */
[----:B------:R-:W-:Y:S01]  /*6a10*/  UISETP.NE.AND UP0, UPT, UR41, URZ, UPT ;  /* 0x000000ff2900728c */ /* 0x000fe2000bf05270 */
[----:B------:R-:W-:Y:S11]  /*6a20*/  LEA R2, R43, UR36, 0x3 ;  /* 0x000000242b027c11 */ /* 0x000ff6000f8e18ff */
[----:B------:R-:W-:Y:S01]  /*6a30*/  @P1 SHF.L.U32 R3, R42, 0x1f, RZ ;  /* 0x0000001f2a031819 */ /* 0x000fe200000006ff */
[----:B------:R-:W-:Y:S06]  /*6a40*/  BRA.U !UP0, `(.L_x_100) ;  /* 0x0000000108247547 */ /* 0x000fec000b800000 */
[----:B-1----:R-:W-:Y:S01]  /*6a50*/  IMAD.U32 R5, RZ, RZ, UR40 ;  /* 0x00000028ff057e24 */ /* 0x002fe2000f8e00ff */
[----:B------:R-:W-:Y:S01]  /*6a60*/  MOV R0, UR53 ;  /* 0x0000003500007c02 */ /* 0x000fe20008000f00 */
[----:B------:R-:W-:Y:S03]  /*6a70*/  UIADD3 UR4, UPT, UPT, UR40, 0x1, URZ ;  /* 0x0000000128047890 */ /* 0x000fe6000fffe0ff */
[----:B------:R-:W-:Y:S01]  /*6a80*/  @P1 LEA R5, R5, UR36, 0x3 ;  /* 0x0000002405051c11 */ /* 0x000fe2000f8e18ff */
[----:B------:R-:W-:Y:S04]  /*6a90*/  UISETP.NE.AND UP0, UPT, UR4, 0x3, UPT ;  /* 0x000000030400788c */ /* 0x000fe8000bf05270 */
[----:B------:R-:W-:Y:S01]  /*6aa0*/  @P1 VIADD R5, R5, 0x38 ;  /* 0x0000003805051836 */ /* 0x000fe20000000000 */
[----:B------:R-:W-:Y:S04]  /*6ab0*/  USEL UR40, UR4, URZ, UP0 ;  /* 0x000000ff04287287 */ /* 0x000fe80008000000 */
[----:B------:R-:W-:Y:S04]  /*6ac0*/  @P1 PRMT R0, R0, 0x654, R5 ;  /* 0x0000065400001816 */ /* 0x000fe80000000005 */
[----:B------:R2:W-:Y:S04]  /*6ad0*/  @P1 SYNCS.ARRIVE.TRANS64.RED.A1T0 RZ, [R0+URZ], RZ ;  /* 0x000000ff00ff19a7 */ /* 0x0005e800081004ff */
.L_x_100:
[----:B------:R-:W3:Y:S01]  /*6ae0*/  @P1 SYNCS.PHASECHK.TRANS64.TRYWAIT P0, [R2+URZ+0x20], R3 ;  /* 0x00002003020015a7 */ /* 0x000ee200080011ff */
[----:B------:R-:W-:Y:S01]  /*6af0*/  BSSY B1, `(.L_x_101) ;  /* 0x0000017000017945 */ /* 0x000fe20003800000 */
[----:B---3--:R-:W-:Y:S03]  /*6b00*/  @P1 SEL R87, RZ, 0x1, !P0 ;  /* 0x00000001ff571807 */ /* 0x008fe60004000000 */
[----:B------:R-:W-:Y:S05]  /*6b10*/  @!P1 BRA `(.L_x_102) ;  /* 0x0000000000509947 */ /* 0x000fea0003800000 */
[----:B------:R-:W-:Y:S01]  /*6b20*/  ISETP.NE.AND P1, PT, R88, RZ, PT ;  /* 0x000000ff5800720c */ /* 0x000fe20003f25270 */
[----:B------:R-:W-:Y:S01]  /*6b30*/  BSSY B0, `(.L_x_103) ;  /* 0x000000a000007945 */ /* 0x000fe20003800000 */
[----:B------:R-:W-:Y:S11]  /*6b40*/  ISETP.NE.AND P0, PT, R87, RZ, PT ;  /* 0x000000ff5700720c */ /* 0x000ff60003f05270 */
[----:B-1----:R-:W-:Y:S05]  /*6b50*/  @P1 IMAD R4, R43, 0x800, R72 ;  /* 0x000008002b041824 */ /* 0x002fea00078e0248 */
[----:B------:R-:W-:Y:S05]  /*6b60*/  @P1 LEA R4, R4, UR36, 0x2 ;  /* 0x0000002404041c11 */ /* 0x000fea000f8e10ff */
[--C-:B------:R-:W-:Y:S02]  /*6b70*/  @P1 IMAD.IADD R3, R85, 0x1, R4.reuse ;  /* 0x0000000155031824 */ /* 0x100fe400078e0204 */
[----:B--2---:R-:W-:Y:S01]  /*6b80*/  @P1 IMAD.IADD R0, R86, 0x1, R4 ;  /* 0x0000000156001824 */ /* 0x004fe200078e0204 */
[----:B------:R-:W-:Y:S06]  /*6b90*/  @P0 BRA `(.L_x_104) ;  /* 0x00000000000c0947 */ /* 0x000fec0003800000 */
[----:B------:R-:W-:Y:S04]  /*6ba0*/  SHF.L.U32 R5, R42, 0x1f, RZ ;  /* 0x0000001f2a057819 */ /* 0x000fe800000006ff */
[----:B------:R-:W1:Y:S02]  /*6bb0*/  SYNCS.PHASECHK.TRANS64.TRYWAIT P0, [R2+URZ+0x20], R5 ;  /* 0x00002005020075a7 */ /* 0x000e6400080011ff */
[----:B-1----:R-:W-:Y:S05]  /*6bc0*/  @!P0 BRA `(.L_x_105) ;  /* 0x0000001400488947 */ /* 0x002fea0003800000 */
.L_x_104:
[----:B------:R-:W-:Y:S05]  /*6bd0*/  BSYNC B0 ;  /* 0x0000000000007941 */ /* 0x000fea0003800000 */
.L_x_103:
[----:B------:R-:W-:Y:S11]  /*6be0*/  ISETP.NE.AND P0, PT, R88, RZ, PT ;  /* 0x000000ff5800720c */ /* 0x000ff60003f05270 */
[----:B------:R-:W-:Y:S02]  /*6bf0*/  @!UPT UIADD3 URZ, UPT, UPT, URZ, URZ, URZ ;  /* 0x000000fffffff290 */ /* 0x000fe4000fffe0ff */
[----:B-1----:R-:W-:Y:S01]  /*6c00*/  @P0 IADD3 R2, PT, PT, R86, R3, RZ ;  /* 0x0000000356020210 */ /* 0x002fe20007ffe0ff */
[----:B------:R-:W-:Y:S05]  /*6c10*/  @P0 WARPSYNC.ALL ;  /* 0x0000000000000948 */ /* 0x000fea0003800000 */
[----:B------:R3:W4:Y:S04]  /*6c20*/  @P0 LDSM.16.M88.4 R56, [R4+0x400] ;  /* 0x000400000438083b */ /* 0x0007280000000200 */
[----:B------:R3:W1:Y:S04]  /*6c30*/  @P0 LDSM.16.M88.4 R52, [R0+0x400] ;  /* 0x000400000034083b */ /* 0x0006680000000200 */
[----:B------:R3:W2:Y:S04]  /*6c40*/  @P0 LDSM.16.M88.4 R48, [R3+0x400] ;  /* 0x000400000330083b */ /* 0x0006a80000000200 */
[----:B------:R3:W1:Y:S02]  /*6c50*/  @P0 LDSM.16.M88.4 R44, [R2+0x400] ;  /* 0x00040000022c083b */ /* 0x0006640000000200 */
.L_x_102:
[----:B------:R-:W-:Y:S05]  /*6c60*/  BSYNC B1 ;  /* 0x0000000000017941 */ /* 0x000fea0003800000 */
.L_x_101:
[----:B--23--:R-:W-:Y:S05]  /*6c70*/  VIADD R0, R34, 0x20 ;  /* 0x0000002022007836 */ /* 0x00cfea0000000000 */
[----:B------:R-:W-:Y:S04]  /*6c80*/  SHF.R.U32.HI R0, RZ, 0x15, R0 ;  /* 0x00000015ff007819 */ /* 0x000fe80000011600 */
[----:B------:R-:W-:Y:S11]  /*6c90*/  LOP3.LUT P0, RZ, R0, 0x3, R73, 0x48, !PT ;  /* 0x0000000300ff7812 */ /* 0x000ff60007804849 */
[----:B------:R-:W-:Y:S02]  /*6ca0*/  @!UPT UIADD3 URZ, UPT, UPT, URZ, URZ, URZ ;  /* 0x000000fffffff290 */ /* 0x000fe4000fffe0ff */
[----:B------:R-:W-:Y:S05]  /*6cb0*/  @!P0 BRA `(.L_x_106) ;  /* 0x0000000000408947 */ /* 0x000fea0003800000 */
[----:B------:R-:W2:Y:S01]  /*6cc0*/  LDCU.64 UR8, c[0x4][0x70] ;  /* 0x01000e00ff0877ac */ /* 0x000ea20008000a00 */
[----:B------:R-:W-:Y:S01]  /*6cd0*/  MOV R3, 0x0 ;  /* 0x0000000000037802 */ /* 0x000fe20000000f00 */
[----:B-1----:R-:W-:Y:S02]  /*6ce0*/  HFMA2 R12, -RZ, RZ, 0, 5.9604644775390625e-08 ;  /* 0x00000001ff0c7431 */ /* 0x002fe400000001ff */
[----:B------:R-:W-:Y:S02]  /*6cf0*/  IMAD.MOV.U32 R8, RZ, RZ, 0x192 ;  /* 0x00000192ff087424 */ /* 0x000fe400078e00ff */
[----:B------:R-:W-:Y:S01]  /*6d00*/  IMAD.MOV.U32 R13, RZ, RZ, RZ ;  /* 0x000000ffff0d7224 */ /* 0x000fe200078e00ff */
[----:B------:R-:W1:Y:S01]  /*6d10*/  LDCU.64 UR6, c[0x4][0x78] ;  /* 0x01000f00ff0677ac */ /* 0x000e620008000a00 */
[----:B------:R-:W3:Y:S01]  /*6d20*/  LDC.64 R2, c[0x4][R3] ;  /* 0x0100000003027b82 */ /* 0x000ee20000000a00 */
[----:B------:R-:W5:Y:S01]  /*6d30*/  LDCU.64 UR4, c[0x4][0x10] ;  /* 0x01000200ff0477ac */ /* 0x000f620008000a00 */
[----:B--2---:R-:W-:Y:S01]  /*6d40*/  MOV R5, UR9 ;  /* 0x0000000900057c02 */ /* 0x004fe20008000f00 */
[----:B------:R-:W-:Y:S01]  /*6d50*/  IMAD.U32 R4, RZ, RZ, UR8 ;  /* 0x00000008ff047e24 */ /* 0x000fe2000f8e00ff */
[----:B-1----:R-:W-:Y:S01]  /*6d60*/  MOV R7, UR7 ;  /* 0x0000000700077c02 */ /* 0x002fe20008000f00 */
[----:B------:R-:W-:Y:S01]  /*6d70*/  IMAD.U32 R6, RZ, RZ, UR6 ;  /* 0x00000006ff067e24 */ /* 0x000fe2000f8e00ff */
[----:B-----5:R-:W-:Y:S01]  /*6d80*/  MOV R11, UR5 ;  /* 0x00000005000b7c02 */ /* 0x020fe20008000f00 */
[----:B------:R-:W-:Y:S02]  /*6d90*/  IMAD.U32 R10, RZ, RZ, UR4 ;  /* 0x00000004ff0a7e24 */ /* 0x000fe4000f8e00ff */
[----:B------:R-:W-:Y:S07]  /*6da0*/  LEPC R20, `(.L_x_106) ;  /* 0x000000001014794e */ /* 0x000fee0000000000 */
[----:B---34-:R-:W-:Y:S05]  /*6db0*/  CALL.ABS.NOINC R2 ;  /* 0x0000000002007343 */ /* 0x018fea0003c00000 */
.L_x_106:
[----:B------:R-:W-:Y:S01]  /*6dc0*/  ISETP.NE.AND P0, PT, R79, RZ, PT ;  /* 0x000000ff4f00720c */ /* 0x000fe20003f05270 */
[----:B------:R-:W-:Y:S05]  /*6dd0*/  WARPSYNC.ALL ;  /* 0x0000000000007948 */ /* 0x000fea0003800000 */
[----:B------:R-:W-:Y:S01]  /*6de0*/  R2UR UR4, R34 ;  /* 0x00000000220472ca */ /* 0x000fe200000e0000 */
[----:B------:R-:W-:Y:S01]  /*6df0*/  IMAD.U32 R87, RZ, RZ, UR38 ;  /* 0x00000026ff577e24 */ /* 0x000fe2000f8e00ff */
[----:B----4-:R-:W-:Y:S01]  /*6e00*/  LOP3.LUT R0, R56, 0xffffe000, RZ, 0xc0, !PT ;  /* 0xffffe00038007812 */ /* 0x010fe200078ec0ff */
[----:B------:R-:W-:Y:S01]  /*6e10*/  BSSY.RECONVERGENT B0, `(.L_x_107) ;  /* 0x0000060000007945 */ /* 0x000fe20003800200 */
[----:B------:R-:W-:Y:S01]  /*6e20*/  LOP3.LUT R2, R57, 0xffffe000, RZ, 0xc0, !PT ;  /* 0xffffe00039027812 */ /* 0x000fe200078ec0ff */
[----:B------:R-:W-:Y:S01]  /*6e30*/  IMAD R87, R87, 0x800, R72 ;  /* 0x0000080057577824 */ /* 0x000fe200078e0248 */
[----:B------:R-:W-:Y:S02]  /*6e40*/  LOP3.LUT R3, R58, 0xffffe000, RZ, 0xc0, !PT ;  /* 0xffffe0003a037812 */ /* 0x000fe400078ec0ff */
[----:B------:R-:W-:Y:S02]  /*6e50*/  LOP3.LUT R20, R59, 0xffffe000, RZ, 0xc0, !PT ;  /* 0xffffe0003b147812 */ /* 0x000fe400078ec0ff */
[----:B-1----:R-:W-:Y:S02]  /*6e60*/  LOP3.LUT R21, R52, 0xffffe000, RZ, 0xc0, !PT ;  /* 0xffffe00034157812 */ /* 0x002fe400078ec0ff */
[----:B------:R-:W-:Y:S01]  /*6e70*/  LOP3.LUT R36, R53, 0xffffe000, RZ, 0xc0, !PT ;  /* 0xffffe00035247812 */ /* 0x000fe200078ec0ff */
[----:B------:R-:W1:Y:S01]  /*6e80*/  LDTM.16dp128bit.x8 R4, tmem[UR4+0x20] ;  /* 0x00002004000479ee */ /* 0x000e620008180000 */
[----:B------:R-:W-:Y:S01]  /*6e90*/  R2UR UR4, R84 ;  /* 0x00000000540472ca */ /* 0x000fe200000e0000 */
[----:B------:R-:W-:Y:S01]  /*6ea0*/  NOP ;  /* 0x0000000000007918 */ /* 0x000fe20000000000 */
[----:B------:R-:W-:Y:S02]  /*6eb0*/  LOP3.LUT R37, R54, 0xffffe000, RZ, 0xc0, !PT ;  /* 0xffffe00036257812 */ /* 0x000fe400078ec0ff */
[----:B------:R-:W-:Y:S02]  /*6ec0*/  LOP3.LUT R38, R55, 0xffffe000, RZ, 0xc0, !PT ;  /* 0xffffe00037267812 */ /* 0x000fe400078ec0ff */
[----:B------:R-:W-:Y:S02]  /*6ed0*/  LOP3.LUT R39, R48, 0xffffe000, RZ, 0xc0, !PT ;  /* 0xffffe00030277812 */ /* 0x000fe400078ec0ff */
[----:B------:R-:W-:Y:S02]  /*6ee0*/  LOP3.LUT R40, R49, 0xffffe000, RZ, 0xc0, !PT ;  /* 0xffffe00031287812 */ /* 0x000fe400078ec0ff */
[----:B------:R-:W-:Y:S02]  /*6ef0*/  LOP3.LUT R41, R50, 0xffffe000, RZ, 0xc0, !PT ;  /* 0xffffe00032297812 */ /* 0x000fe400078ec0ff */
[----:B------:R-:W-:Y:S01]  /*6f00*/  LOP3.LUT R42, R51, 0xffffe000, RZ, 0xc0, !PT ;  /* 0xffffe000332a7812 */ /* 0x000fe200078ec0ff */
[----:B------:R-:W-:Y:S01]  /*6f10*/  UIADD3 UR4, UPT, UPT, UR4, 0xa0, URZ ;  /* 0x000000a004047890 */ /* 0x000fe2000fffe0ff */
[----:B------:R-:W-:Y:S02]  /*6f20*/  LOP3.LUT R43, R44, 0xffffe000, RZ, 0xc0, !PT ;  /* 0xffffe0002c2b7812 */ /* 0x000fe400078ec0ff */
[----:B------:R-:W-:Y:S01]  /*6f30*/  LOP3.LUT R44, R45, 0xffffe000, RZ, 0xc0, !PT ;  /* 0xffffe0002d2c7812 */ /* 0x000fe200078ec0ff */
[----:B------:R-:W-:Y:S01]  /*6f40*/  UPRMT UR4, UR53, 0x654, UR4 ;  /* 0x0000065435047896 */ /* 0x000fe20008000004 */
[----:B------:R-:W-:Y:S02]  /*6f50*/  LEA R87, R87, UR36, 0x2 ;  /* 0x0000002457577c11 */ /* 0x000fe4000f8e10ff */
[----:B------:R-:W-:Y:S02]  /*6f60*/  LOP3.LUT R45, R46, 0xffffe000, RZ, 0xc0, !PT ;  /* 0xffffe0002e2d7812 */ /* 0x000fe400078ec0ff */
[----:B------:R-:W-:Y:S01]  /*6f70*/  LOP3.LUT R46, R47, 0xffffe000, RZ, 0xc0, !PT ;  /* 0xffffe0002f2e7812 */ /* 0x000fe200078ec0ff */
[C---:B-1----:R-:W-:Y:S01]  /*6f80*/  FMUL R4, R33.reuse, R4 ;  /* 0x0000000421047220 */ /* 0x042fe20000400000 */
[C-C-:B------:R-:W-:Y:S01]  /*6f90*/  IADD3 R84, PT, PT, R86.reuse, 0x400, R87.reuse ;  /* 0x0000040056547810 */ /* 0x140fe20007ffe057 */
[----:B------:R-:W-:Y:S01]  /*6fa0*/  FMUL R5, R33, R5 ;  /* 0x0000000521057220 */ /* 0x000fe20000400000 */
[----:B------:R-:W-:Y:S01]  /*6fb0*/  IADD3 R85, PT, PT, R85, 0x400, R87 ;  /* 0x0000040055557810 */ /* 0x000fe20007ffe057 */
[C---:B------:R-:W-:Y:S01]  /*6fc0*/  FMUL R6, R33.reuse, R6 ;  /* 0x0000000621067220 */ /* 0x040fe20000400000 */
[----:B------:R-:W-:Y:S01]  /*6fd0*/  FMUL R7, R33, R7 ;  /* 0x0000000721077220 */ /* 0x000fe20000400000 */
[----:B------:R-:W-:Y:S01]  /*6fe0*/  FFMA R4, R35, R0, R4 ;  /* 0x0000000023047223 */ /* 0x000fe20000000004 */
[----:B------:R-:W-:Y:S01]  /*6ff0*/  FMUL R8, R33, R8 ;  /* 0x0000000821087220 */ /* 0x000fe20000400000 */
[----:B------:R-:W-:Y:S01]  /*7000*/  FFMA R5, R35, R2, R5 ;  /* 0x0000000223057223 */ /* 0x000fe20000000005 */
[----:B------:R-:W-:Y:S01]  /*7010*/  FMUL R9, R33, R9 ;  /* 0x0000000921097220 */ /* 0x000fe20000400000 */
[----:B------:R-:W-:Y:S01]  /*7020*/  FFMA R6, R35, R3, R6 ;  /* 0x0000000323067223 */ /* 0x000fe20000000006 */
[----:B------:R-:W-:Y:S01]  /*7030*/  F2FP.TF32.F32.PACK_B R4, R4 ;  /* 0x00000004ff04723e */ /* 0x000fe200024050ff */
[----:B------:R-:W-:Y:S01]  /*7040*/  FMUL R10, R33, R10 ;  /* 0x0000000a210a7220 */ /* 0x000fe20000400000 */
[----:B------:R-:W-:Y:S01]  /*7050*/  F2FP.TF32.F32.PACK_B R5, R5 ;  /* 0x00000005ff05723e */ /* 0x000fe200024050ff */
[----:B------:R-:W-:Y:S01]  /*7060*/  FFMA R7, R35, R20, R7 ;  /* 0x0000001423077223 */ /* 0x000fe20000000007 */
[----:B------:R-:W-:Y:S01]  /*7070*/  FMUL R11, R33, R11 ;  /* 0x0000000b210b7220 */ /* 0x000fe20000400000 */
        /* <DEDUP_REMOVED lines=8> */
[----:B------:R-:W-:Y:S01]  /*7100*/  F2FP.TF32.F32.PACK_B R6, R6 ;  /* 0x00000006ff06723e */ /* 0x000fe200024050ff */
[----:B------:R-:W-:Y:S01]  /*7110*/  FFMA R12, R35, R39, R12 ;  /* 0x00000027230c7223 */ /* 0x000fe2000000000c */
[----:B------:R-:W-:Y:S01]  /*7120*/  F2FP.TF32.F32.PACK_B R7, R7 ;  /* 0x00000007ff07723e */ /* 0x000fe200024050ff */
        /* <DEDUP_REMOVED lines=8> */
[C---:B------:R-:W-:Y:S01]  /*71b0*/  FFMA R16, R35.reuse, R43, R16 ;  /* 0x0000002b23107223 */ /* 0x040fe20000000010 */
[----:B------:R-:W-:Y:S01]  /*71c0*/  F2FP.TF32.F32.PACK_B R9, R9 ;  /* 0x00000009ff09723e */ /* 0x000fe200024050ff */
[----:B------:R-:W-:Y:S01]  /*71d0*/  SYNCS.ARRIVE.TRANS64.RED.A1T0 RZ, [UR4], RZ ;  /* 0x000000ffffff79a7 */ /* 0x000fe20008100404 */
[----:B------:R1:W-:Y:S01]  /*71e0*/  STSM.16.M88.4 [R87+0x400], R4 ;  /* 0x0004000457007844 */ /* 0x0003e20000000200 */
[----:B------:R-:W-:Y:S01]  /*71f0*/  F2FP.TF32.F32.PACK_B R10, R10 ;  /* 0x0000000aff0a723e */ /* 0x000fe200024050ff */
[C---:B------:R-:W-:Y:S01]  /*7200*/  FFMA R17, R35.reuse, R44, R17 ;  /* 0x0000002c23117223 */ /* 0x040fe20000000011 */
[----:B------:R-:W-:Y:S01]  /*7210*/  F2FP.TF32.F32.PACK_B R11, R11 ;  /* 0x0000000bff0b723e */ /* 0x000fe200024050ff */
[C---:B------:R-:W-:Y:S01]  /*7220*/  FFMA R18, R35.reuse, R45, R18 ;  /* 0x0000002d23127223 */ /* 0x040fe20000000012 */
[----:B------:R-:W-:Y:S01]  /*7230*/  FFMA R19, R35, R46, R19 ;  /* 0x0000002e23137223 */ /* 0x000fe20000000013 */
[----:B------:R-:W-:Y:S01]  /*7240*/  F2FP.TF32.F32.PACK_B R12, R12 ;  /* 0x0000000cff0c723e */ /* 0x000fe200024050ff */
[----:B------:R-:W-:Y:S01]  /*7250*/  IMAD.IADD R86, R86, 0x1, R85 ;  /* 0x0000000156567824 */ /* 0x000fe200078e0255 */
        /* <DEDUP_REMOVED lines=21> */
[----:B------:R-:W-:Y:S02]  /*73b0*/  UIADD3 UR9, UPT, UPT, UR45, 0x20, URZ ;  /* 0x000000202d097890 */ /* 0x000fe4000fffe0ff */
[----:B------:R-:W-:Y:S01]  /*73c0*/  UIADD3.X UR5, UPT, UPT, URZ, UR55, URZ, UP0, !UPT ;  /* 0x00000037ff057290 */ /* 0x000fe200087fe4ff */
[----:B------:R-:W-:Y:S01]  /*73d0*/  UMOV UR10, UR46 ;  /* 0x0000002e000a7c82 */ /* 0x000fe20008000000 */
[----:B------:R-:W-:Y:S07]  /*73e0*/  UMOV UR11, UR60 ;  /* 0x0000003c000b7c82 */ /* 0x000fee0008000000 */
[----:B------:R2:W-:Y:S02]  /*73f0*/  UTMASTG.3D [UR8], [UR4] ;  /* 0x00000008040073b5 */ /* 0x0005e40008010000 */
[----:B--2---:R0:W-:Y:S02]  /*7400*/  UTMACMDFLUSH ;  /* 0x00000000000079b7 */ /* 0x0041e40000000000 */
.L_x_108:
[----:B------:R-:W-:Y:S05]  /*7410*/  BSYNC.RECONVERGENT B0 ;  /* 0x0000000000007941 */ /* 0x000fea0003800200 */
.L_x_107:
[----:B------:R-:W-:Y:S01]  /*7420*/  UIADD3 UR4, UPT, UPT, UR38, 0x1, URZ ;  /* 0x0000000126047890 */ /* 0x000fe2000fffe0ff */
[----:B------:R-:W-:Y:S03]  /*7430*/  BSSY.RECONVERGENT B0, `(.L_x_109) ;  /* 0x0000008000007945 */ /* 0x000fe60003800200 */
[----:B------:R-:W-:Y:S04]  /*7440*/  UISETP.NE.AND UP0, UPT, UR4, 0x3, UPT ;  /* 0x000000030400788c */ /* 0x000fe8000bf05270 */
[----:B------:R-:W-:Y:S02]  /*7450*/  UISETP.EQ.XOR UP1, UPT, UR39, 0x3, !UP0 ;  /* 0x000000032700788c */ /* 0x000fe4000c722a70 */
[----:B------:R-:W-:Y:S02]  /*7460*/  USEL UR37, UR4, URZ, UP0 ;  /* 0x000000ff04257287 */ /* 0x000fe40008000000 */
[----:B------:R-:W-:Y:S04]  /*7470*/  USEL UR5, URZ, 0x1, !UP1 ;  /* 0x00000001ff057887 */ /* 0x000fe8000c800000 */
[----:B------:R-:W-:Y:S01]  /*7480*/  ULOP3.LUT UR42, UR42, UR5, URZ, 0x3c, !UPT ;  /* 0x000000052a2a7292 */ /* 0x000fe2000f8e3cff */
[----:B------:R-:W-:Y:S11]  /*7490*/  @P0 BRA `(.L_x_110) ;  /* 0x0000000000040947 */ /* 0x000ff60003800000 */
[----:B------:R-:W-:Y:S04]  /*74a0*/  DEPBAR.LE SB0, 0x1 ;  /* 0x000080400000791a */ /* 0x000fe80000000000 */
.L_x_110:
[----:B------:R-:W-:Y:S05]  /*74b0*/  BSYNC.RECONVERGENT B0 ;  /* 0x0000000000007941 */ /* 0x000fea0003800200 */
.L_x_109:
[----:B------:R-:W-:Y:S01]  /*74c0*/  BAR.SYNC.DEFER_BLOCKING 0x1, 0x80 ;  /* 0x0042000000007b1d */ /* 0x000fe20000010000 */
[----:B------:R-:W-:Y:S01]  /*74d0*/  UISETP.NE.AND UP0, UPT, UR41, -0x2, UPT ;  /* 0xfffffffe2900788c */ /* 0x000fe2000bf05270 */
[----:B------:R-:W-:Y:S08]  /*74e0*/  IADD3 R0, PT, PT, R30, 0x1, RZ ;  /* 0x000000011e007810 */ /* 0x000ff00007ffe0ff */
[----:B------:R-:W-:Y:S05]  /*74f0*/  BRA.U !UP0, `(.L_x_111) ;  /* 0x0000000108287547 */ /* 0x000fea000b800000 */
[----:B------:R-:W-:Y:S01]  /*7500*/  ISETP.NE.AND P0, PT, R83, RZ, PT ;  /* 0x000000ff5300720c */ /* 0x000fe20003f05270 */
[----:B------:R-:W-:Y:S01]  /*7510*/  IMAD.U32 R3, RZ, RZ, UR40 ;  /* 0x00000028ff037e24 */ /* 0x000fe2000f8e00ff */
[----:B------:R-:W-:Y:S01]  /*7520*/  UIADD3 UR4, UPT, UPT, UR40, 0x1, URZ ;  /* 0x0000000128047890 */ /* 0x000fe2000fffe0ff */
[----:B------:R-:W-:Y:S03]  /*7530*/  IMAD.U32 R2, RZ, RZ, UR53 ;  /* 0x00000035ff027e24 */ /* 0x000fe6000f8e00ff */
[----:B------:R-:W-:Y:S04]  /*7540*/  UISETP.NE.AND UP0, UPT, UR4, 0x3, UPT ;  /* 0x000000030400788c */ /* 0x000fe8000bf05270 */
[----:B------:R-:W-:Y:S03]  /*7550*/  USEL UR40, UR4, URZ, UP0 ;  /* 0x000000ff04287287 */ /* 0x000fe60008000000 */
[----:B------:R-:W-:Y:S05]  /*7560*/  @P0 LEA R3, R3, UR36, 0x3 ;  /* 0x0000002403030c11 */ /* 0x000fea000f8e18ff */
[----:B------:R-:W-:Y:S05]  /*7570*/  @P0 VIADD R3, R3, 0x38 ;  /* 0x0000003803030836 */ /* 0x000fea0000000000 */
[----:B------:R-:W-:Y:S04]  /*7580*/  @P0 PRMT R2, R2, 0x654, R3 ;  /* 0x0000065402020816 */ /* 0x000fe80000000003 */
[----:B------:R2:W-:Y:S03]  /*7590*/  @P0 SYNCS.ARRIVE.TRANS64.RED.A1T0 RZ, [R2+URZ], RZ ;  /* 0x000000ff02ff09a7 */ /* 0x0005e600081004ff */
.L_x_111:
[----:B------:R-:W-:Y:S01]  /*75a0*/  ISETP.NE.AND P2, PT, R80, RZ, PT ;  /* 0x000000ff5000720c */ /* 0x000fe20003f45270 */
[----:B------:R-:W-:Y:S01]  /*75b0*/  UIADD3 UR41, UPT, UPT, UR41, 0x2, URZ ;  /* 0x0000000229297890 */ /* 0x000fe2000fffe0ff */
[----:B------:R-:W-:Y:S01]  /*75c0*/  ISETP.NE.AND P0, PT, R82, 0x2, PT ;  /* 0x000000025200780c */ /* 0x000fe20003f05270 */
[----:B------:R-:W-:Y:S01]  /*75d0*/  IMAD.IADD R20, R29, 0x1, R66 ;  /* 0x000000011d147824 */ /* 0x000fe200078e0242 */
[----:B------:R-:W-:Y:S01]  /*75e0*/  ISETP.NE.AND P1, PT, R0, 0x4, PT ;  /* 0x000000040000780c */ /* 0x000fe20003f25270 */
[----:B------:R-:W-:Y:S01]  /*75f0*/  IMAD.IADD R21, R31, 0x1, R68 ;  /* 0x000000011f157824 */ /* 0x000fe200078e0244 */
[----:B--2---:R-:W-:Y:S02]  /*7600*/  SEL R2, RZ, 0x1, P0 ;  /* 0x00000001ff027807 */ /* 0x004fe40000000000 */
[----:B------:R-:W-:Y:S02]  /*7610*/  SEL R3, RZ, 0x1, P1 ;  /* 0x00000001ff037807 */ /* 0x000fe40000800000 */
[----:B------:R-:W-:Y:S02]  /*7620*/  LOP3.LUT R75, R75, R2, RZ, 0x3c, !PT ;  /* 0x000000024b4b7212 */ /* 0x000fe400078e3cff */
[----:B------:R-:W-:Y:S02]  /*7630*/  LOP3.LUT R76, R76, R3, RZ, 0x3c, !PT ;  /* 0x000000034c4c7212 */ /* 0x000fe400078e3cff */
[----:B------:R-:W-:Y:S02]  /*7640*/  @P2 R2UR UR60, R74 ;  /* 0x000000004a3c22ca */ /* 0x000fe400000e0000 */
[----:B------:R-:W-:Y:S02]  /*7650*/  SEL R82, R82, RZ, P0 ;  /* 0x000000ff52527207 */ /* 0x000fe40000000000 */
[----:B------:R-:W-:Y:S01]  /*7660*/  SEL R30, R0, RZ, P1 ;  /* 0x000000ff001e7207 */ /* 0x000fe20000800000 */
[----:B------:R-:W-:Y:S10]  /*7670*/  @P2 BRA `(.L_x_112) ;  /* 0xffffffdc00342947 */ /* 0x000ff4000383ffff */
[----:B------:R-:W-:-:S09]  /*7680*/  UISETP.NE.AND UP0, UPT, UR43, URZ, UPT ;  /* 0x000000ff2b00728c */ /* 0x000fd2000bf05270 */
[----:B------:R-:W-:Y:S05]  /*7690*/  BRA.U !UP0, `(.L_x_113) ;  /* 0x0000000108487547 */ /* 0x000fea000b800000 */
[----:B------:R-:W2:Y:S02]  /*76a0*/  LDCU.64 UR4, c[0x0][0x890] ;  /* 0x00011200ff0477ac */ /* 0x000ea40008000a00 */
[----:B--2---:R-:W-:-:S04]  /*76b0*/  UISETP.NE.U32.AND UP0, UPT, UR4, URZ, UPT ;  /* 0x000000ff0400728c */ /* 0x004fc8000bf05070 */
[----:B------:R-:W-:-:S09]  /*76c0*/  UISETP.NE.AND.EX UP0, UPT, UR5, URZ, UPT, UP0 ;  /* 0x000000ff0500728c */ /* 0x000fd2000bf05300 */
[----:B------:R-:W-:Y:S05]  /*76d0*/  BRA.U UP0, `(.L_x_114) ;  /* 0x00000001000c7547 */ /* 0x000fea000b800000 */
[----:B------:R-:W-:-:S13]  /*76e0*/  FSETP.NEU.AND P0, PT, R35, RZ, PT ;  /* 0x000000ff2300720b */ /* 0x000fda0003f0d000 */
[----:B------:R-:W-:Y:S05]  /*76f0*/  @!P0 EXIT ;  /* 0x000000000000894d */ /* 0x000fea0003800000 */
[----:B------:R-:W-:Y:S05]  /*7700*/  BRA `(.L_x_113) ;  /* 0x00000000002c7947 */ /* 0x000fea0003800000 */
.L_x_114:
[----:B------:R-:W-:Y:S01]  /*7710*/  ISETP.NE.AND P0, PT, R81, RZ, PT ;  /* 0x000000ff5100720c */ /* 0x000fe20003f05270 */
[----:B------:R-:W-:-:S12]  /*7720*/  BSSY.RECONVERGENT B0, `(.L_x_113) ;  /* 0x0000009000007945 */ /* 0x000fd80003800200 */
[----:B------:R-:W-:Y:S05]  /*7730*/  @P0 BRA `(.L_x_115) ;  /* 0x0000000000140947 */ /* 0x000fea0003800000 */
[----:B------:R-:W2:Y:S02]  /*7740*/  LDCU.64 UR4, c[0x0][0x888] ;  /* 0x00011100ff0477ac */ /* 0x000ea40008000a00 */
[----:B--2---:R-:W-:-:S04]  /*7750*/  ISETP.NE.U32.AND P0, PT, RZ, UR4, PT ;  /* 0x00000004ff007c0c */ /* 0x004fc8000bf05070 */
[----:B------:R-:W-:-:S13]  /*7760*/  ISETP.NE.AND.EX P0, PT, RZ, UR5, PT, P0 ;  /* 0x00000005ff007c0c */ /* 0x000fda000bf05300 */
[----:B------:R-:W-:Y:S05]  /*7770*/  @!P0 EXIT ;  /* 0x000000000000894d */ /* 0x000fea0003800000 */
[----:B------:R-:W-:Y:S05]  /*7780*/  BRA `(.L_x_116) ;  /* 0x0000000000087947 */ /* 0x000fea0003800000 */
.L_x_115:
[----:B------:R-:W-:-:S13]  /*7790*/  FSETP.NEU.AND P0, PT, R35, RZ, PT ;  /* 0x000000ff2300720b */ /* 0x000fda0003f0d000 */
[----:B------:R-:W-:Y:S05]  /*77a0*/  @!P0 EXIT ;  /* 0x000000000000894d */ /* 0x000fea0003800000 */
.L_x_116:
[----:B------:R-:W-:Y:S05]  /*77b0*/  BSYNC.RECONVERGENT B0 ;  /* 0x0000000000007941 */ /* 0x000fea0003800200 */
.L_x_113:
[----:B------:R-:W-:Y:S01]  /*77c0*/  ULEA UR4, UR40, UR36, 0x3 ;  /* 0x0000002428047291 */ /* 0x000fe2000f8e18ff */
[----:B------:R-:W-:-:S04]  /*77d0*/  DEPBAR.LE SB0, 0x0 ;  /* 0x000080000000791a */ /* 0x000fc80000000000 */
[----:B------:R-:W-:-:S04]  /*77e0*/  UIADD3 UR4, UPT, UPT, UR4, 0x38, URZ ;  /* 0x0000003804047890 */ /* 0x000fc8000fffe0ff */
[----:B------:R-:W-:-:S09]  /*77f0*/  UPRMT UR4, UR53, 0x654, UR4 ;  /* 0x0000065435047896 */ /* 0x000fd20008000004 */
[----:B------:R-:W-:Y:S01]  /*7800*/  SYNCS.ARRIVE.TRANS64.RED.A1T0 RZ, [UR4], RZ ;  /* 0x000000ffffff79a7 */ /* 0x000fe20008100404 */
[----:B------:R-:W-:Y:S05]  /*7810*/  EXIT ;  /* 0x000000000000794d */ /* 0x000fea0003800000 */
.L_x_19:
[----:B--2---:R2:W1:Y:S02]  /*7820*/  SYNCS.PHASECHK.TRANS64.TRYWAIT P0, [R3+URZ+0xd0], R2 ;  /* 0x0000d002030075a7 */ /* 0x00446400080011ff */
[----:B-1----:R-:W-:Y:S05]  /*7830*/  @!P0 NANOSLEEP.SYNCS 0x989680 ;  /* 0x009896800000895d */ /* 0x002fea0003900000 */
[----:B------:R-:W1:Y:S02]  /*7840*/  @!P0 SYNCS.PHASECHK.TRANS64 P0, [R3+URZ+0xd0], R2 ;  /* 0x0000d002030085a7 */ /* 0x000e6400080010ff */
[----:B-1----:R-:W-:Y:S05]  /*7850*/  @!P0 BRA `(.L_x_19) ;  /* 0xfffffffc00f08947 */ /* 0x002fea000383ffff */
[----:B------:R-:W-:Y:S05]  /*7860*/  BRA `(.L_x_117) ;  /* 0xffffff9c00487947 */ /* 0x000fea000383ffff */
.L_x_22:
[----:B-1----:R-:W-:-:S07]  /*7870*/  MOV R2, UR57 ;  /* 0x0000003900027c02 */ /* 0x002fce0008000f00 */
.L_x_118:
[----:B-1----:R1:W2:Y:S02]  /*7880*/  SYNCS.PHASECHK.TRANS64.TRYWAIT P0, [R2+URZ+0x10], R5 ;  /* 0x00001005020075a7 */ /* 0x0022a400080011ff */
[----:B--2---:R-:W-:Y:S05]  /*7890*/  @!P0 NANOSLEEP.SYNCS 0x989680 ;  /* 0x009896800000895d */ /* 0x004fea0003900000 */
[----:B------:R-:W2:Y:S02]  /*78a0*/  @!P0 SYNCS.PHASECHK.TRANS64 P0, [R2+URZ+0x10], R5 ;  /* 0x00001005020085a7 */ /* 0x000ea400080010ff */
[----:B--2---:R-:W-:Y:S05]  /*78b0*/  @!P0 BRA `(.L_x_118) ;  /* 0xfffffffc00f08947 */ /* 0x004fea000383ffff */
[----:B------:R-:W-:Y:S05]  /*78c0*/  BRA `(.L_x_21) ;  /* 0xffffff9c00987947 */ /* 0x000fea000383ffff */
.L_x_30:
[----:B------:R-:W-:-:S07]  /*78d0*/  MOV R2, UR57 ;  /* 0x0000003900027c02 */ /* 0x000fce0008000f00 */
.L_x_119:
[----:B-1----:R1:W2:Y:S02]  /*78e0*/  SYNCS.PHASECHK.TRANS64.TRYWAIT P0, [R2+URZ+0x10], R5 ;  /* 0x00001005020075a7 */ /* 0x0022a400080011ff */
[----:B--2---:R-:W-:Y:S05]  /*78f0*/  @!P0 NANOSLEEP.SYNCS 0x989680 ;  /* 0x009896800000895d */ /* 0x004fea0003900000 */
[----:B------:R-:W2:Y:S02]  /*7900*/  @!P0 SYNCS.PHASECHK.TRANS64 P0, [R2+URZ+0x10], R5 ;  /* 0x00001005020085a7 */ /* 0x000ea400080010ff */
[----:B--2---:R-:W-:Y:S05]  /*7910*/  @!P0 BRA `(.L_x_119) ;  /* 0xfffffffc00f08947 */ /* 0x004fea000383ffff */
[----:B------:R-:W-:Y:S05]  /*7920*/  BRA `(.L_x_29) ;  /* 0xffffffa000d47947 */ /* 0x000fea000383ffff */
.L_x_36:
[----:B-1----:R1:W2:Y:S02]  /*7930*/  SYNCS.PHASECHK.TRANS64.TRYWAIT P0, [R2+URZ+0x60], R3 ;  /* 0x00006003020075a7 */ /* 0x0022a400080011ff */
[----:B--2---:R-:W-:Y:S05]  /*7940*/  @!P0 NANOSLEEP.SYNCS 0x989680 ;  /* 0x009896800000895d */ /* 0x004fea0003900000 */
[----:B------:R-:W2:Y:S02]  /*7950*/  @!P0 SYNCS.PHASECHK.TRANS64 P0, [R2+URZ+0x60], R3 ;  /* 0x00006003020085a7 */ /* 0x000ea400080010ff */
[----:B--2---:R-:W-:Y:S05]  /*7960*/  @!P0 BRA `(.L_x_36) ;  /* 0xfffffffc00f08947 */ /* 0x004fea000383ffff */
[----:B------:R-:W-:Y:S05]  /*7970*/  BRA `(.L_x_120) ;  /* 0xffffffa400f07947 */ /* 0x000fea000383ffff */
.L_x_40:
[----:B----4-:R-:W-:-:S07]  /*7980*/  MOV R0, UR4 ;  /* 0x0000000400007c02 */ /* 0x010fce0008000f00 */
.L_x_121:
[----:B-1----:R1:W2:Y:S02]  /*7990*/  SYNCS.PHASECHK.TRANS64.TRYWAIT P0, [R0+URZ], R3 ;  /* 0x00000003000075a7 */ /* 0x0022a400080011ff */
[----:B--2---:R-:W-:Y:S05]  /*79a0*/  @!P0 NANOSLEEP.SYNCS 0x989680 ;  /* 0x009896800000895d */ /* 0x004fea0003900000 */
[----:B------:R-:W2:Y:S02]  /*79b0*/  @!P0 SYNCS.PHASECHK.TRANS64 P0, [R0+URZ], R3 ;  /* 0x00000003000085a7 */ /* 0x000ea400080010ff */
[----:B--2---:R-:W-:Y:S05]  /*79c0*/  @!P0 BRA `(.L_x_121) ;  /* 0xfffffffc00f08947 */ /* 0x004fea000383ffff */
[----:B------:R-:W-:Y:S05]  /*79d0*/  BRA `(.L_x_122) ;  /* 0xffffffac00607947 */ /* 0x000fea000383ffff */
.L_x_43:
[----:B-1----:R1:W2:Y:S02]  /*79e0*/  SYNCS.PHASECHK.TRANS64.TRYWAIT P0, [R0+URZ+0xc0], R5 ;  /* 0x0000c005000075a7 */ /* 0x0022a400080011ff */
[----:B--2---:R-:W-:Y:S05]  /*79f0*/  @!P0 NANOSLEEP.SYNCS 0x989680 ;  /* 0x009896800000895d */ /* 0x004fea0003900000 */
[----:B------:R-:W2:Y:S02]  /*7a00*/  @!P0 SYNCS.PHASECHK.TRANS64 P0, [R0+URZ+0xc0], R5 ;  /* 0x0000c005000085a7 */ /* 0x000ea400080010ff */
[----:B--2---:R-:W-:Y:S05]  /*7a10*/  @!P0 BRA `(.L_x_43) ;  /* 0xfffffffc00f08947 */ /* 0x004fea000383ffff */
[----:B------:R-:W-:Y:S05]  /*7a20*/  BRA `(.L_x_123) ;  /* 0xffffffac00bc7947 */ /* 0x000fea000383ffff */
.L_x_44:
[----:B------:R-:W-:-:S07]  /*7a30*/  MOV R0, UR4 ;  /* 0x0000000400007c02 */ /* 0x000fce0008000f00 */
.L_x_124:
[----:B-1----:R1:W2:Y:S02]  /*7a40*/  SYNCS.PHASECHK.TRANS64.TRYWAIT P0, [R0+URZ+0x70], R5 ;  /* 0x00007005000075a7 */ /* 0x0022a400080011ff */
[----:B--2---:R-:W-:Y:S05]  /*7a50*/  @!P0 NANOSLEEP.SYNCS 0x989680 ;  /* 0x009896800000895d */ /* 0x004fea0003900000 */
[----:B------:R-:W2:Y:S02]  /*7a60*/  @!P0 SYNCS.PHASECHK.TRANS64 P0, [R0+URZ+0x70], R5 ;  /* 0x00007005000085a7 */ /* 0x000ea400080010ff */
[----:B--2---:R-:W-:Y:S05]  /*7a70*/  @!P0 BRA `(.L_x_124) ;  /* 0xfffffffc00f08947 */ /* 0x004fea000383ffff */
[----:B------:R-:W-:Y:S05]  /*7a80*/  BRA `(.L_x_125) ;  /* 0xffffffac00cc7947 */ /* 0x000fea000383ffff */
.L_x_45:
[----:B-1----:R1:W2:Y:S02]  /*7a90*/  SYNCS.PHASECHK.TRANS64.TRYWAIT P1, [R0+URZ+0x60], R5 ;  /* 0x00006005000075a7 */ /* 0x0022a400080211ff */
[----:B--2---:R-:W-:Y:S05]  /*7aa0*/  @!P1 NANOSLEEP.SYNCS 0x989680 ;  /* 0x009896800000995d */ /* 0x004fea0003900000 */
[----:B------:R-:W2:Y:S02]  /*7ab0*/  @!P1 SYNCS.PHASECHK.TRANS64 P1, [R0+URZ+0x60], R5 ;  /* 0x00006005000095a7 */ /* 0x000ea400080210ff */
[----:B--2---:R-:W-:Y:S05]  /*7ac0*/  @!P1 BRA `(.L_x_45) ;  /* 0xfffffffc00f09947 */ /* 0x004fea000383ffff */
[----:B------:R-:W-:Y:S05]  /*7ad0*/  BRA `(.L_x_126) ;  /* 0xffffffac00fc7947 */ /* 0x000fea000383ffff */
.L_x_48:
[----:B------:R-:W-:-:S07]  /*7ae0*/  MOV R0, UR4 ;  /* 0x0000000400007c02 */ /* 0x000fce0008000f00 */
.L_x_127:
[----:B-1----:R1:W2:Y:S02]  /*7af0*/  SYNCS.PHASECHK.TRANS64.TRYWAIT P0, [R0+URZ+0x70], R3 ;  /* 0x00007003000075a7 */ /* 0x0022a400080011ff */
[----:B--2---:R-:W-:Y:S05]  /*7b00*/  @!P0 NANOSLEEP.SYNCS 0x989680 ;  /* 0x009896800000895d */ /* 0x004fea0003900000 */
[----:B------:R-:W2:Y:S02]  /*7b10*/  @!P0 SYNCS.PHASECHK.TRANS64 P0, [R0+URZ+0x70], R3 ;  /* 0x00007003000085a7 */ /* 0x000ea400080010ff */
[----:B--2---:R-:W-:Y:S05]  /*7b20*/  @!P0 BRA `(.L_x_127) ;  /* 0xfffffffc00f08947 */ /* 0x004fea000383ffff */
[----:B------:R-:W-:Y:S05]  /*7b30*/  BRA `(.L_x_47) ;  /* 0xffffffb000507947 */ /* 0x000fea000383ffff */
.L_x_55:
[----:B-1----:R1:W2:Y:S02]  /*7b40*/  SYNCS.PHASECHK.TRANS64.TRYWAIT P1, [R0+URZ+0x60], R5 ;  /* 0x00006005000075a7 */ /* 0x0022a400080211ff */
[----:B--2---:R-:W-:Y:S05]  /*7b50*/  @!P1 NANOSLEEP.SYNCS 0x989680 ;  /* 0x009896800000995d */ /* 0x004fea0003900000 */
[----:B------:R-:W2:Y:S02]  /*7b60*/  @!P1 SYNCS.PHASECHK.TRANS64 P1, [R0+URZ+0x60], R5 ;  /* 0x00006005000095a7 */ /* 0x000ea400080210ff */
[----:B--2---:R-:W-:Y:S05]  /*7b70*/  @!P1 BRA `(.L_x_55) ;  /* 0xfffffffc00f09947 */ /* 0x004fea000383ffff */
[----:B------:R-:W-:Y:S05]  /*7b80*/  BRA `(.L_x_128) ;  /* 0xffffffb400b47947 */ /* 0x000fea000383ffff */
.L_x_56:
[----:B------:R-:W-:-:S07]  /*7b90*/  MOV R3, UR75 ;  /* 0x0000004b00037c02 */ /* 0x000fce0008000f00 */
.L_x_129:
[----:B-1----:R1:W2:Y:S02]  /*7ba0*/  SYNCS.PHASECHK.TRANS64.TRYWAIT P0, [R3+URZ+0xa0], R0 ;  /* 0x0000a000030075a7 */ /* 0x0022a400080011ff */
[----:B--2---:R-:W-:Y:S05]  /*7bb0*/  @!P0 NANOSLEEP.SYNCS 0x989680 ;  /* 0x009896800000895d */ /* 0x004fea0003900000 */
[----:B------:R-:W2:Y:S02]  /*7bc0*/  @!P0 SYNCS.PHASECHK.TRANS64 P0, [R3+URZ+0xa0], R0 ;  /* 0x0000a000030085a7 */ /* 0x000ea400080010ff */
[----:B--2---:R-:W-:Y:S05]  /*7bd0*/  @!P0 BRA `(.L_x_129) ;  /* 0xfffffffc00f08947 */ /* 0x004fea000383ffff */
[----:B------:R-:W-:Y:S05]  /*7be0*/  BRA `(.L_x_130) ;  /* 0xffffffb800087947 */ /* 0x000fea000383ffff */
.L_x_59:
[----:B------:R-:W-:Y:S07]  /*7bf0*/  MOV R0, UR5 ;  /* 0x0000000500007c02 */ /* 0x000fee0008000f00 */
.L_x_131:
[----:B-1----:R1:W2:Y:S02]  /*7c00*/  SYNCS.PHASECHK.TRANS64.TRYWAIT P0, [R0+URZ], R3 ;  /* 0x00000003000075a7 */ /* 0x0022a400080011ff */
[----:B--2---:R-:W-:Y:S05]  /*7c10*/  @!P0 NANOSLEEP.SYNCS 0x989680 ;  /* 0x009896800000895d */ /* 0x004fea0003900000 */
[----:B------:R-:W2:Y:S02]  /*7c20*/  @!P0 SYNCS.PHASECHK.TRANS64 P0, [R0+URZ], R3 ;  /* 0x00000003000085a7 */ /* 0x000ea400080010ff */
[----:B--2---:R-:W-:Y:S05]  /*7c30*/  @!P0 BRA `(.L_x_131) ;  /* 0xfffffffc00f08947 */ /* 0x004fea000383ffff */
[----:B------:R-:W-:Y:S05]  /*7c40*/  BRA `(.L_x_58) ;  /* 0xffffffb800247947 */ /* 0x000fea000383ffff */
.L_x_62:
[----:B------:R-:W-:-:S07]  /*7c50*/  MOV R0, UR4 ;  /* 0x0000000400007c02 */ /* 0x000fce0008000f00 */
.L_x_132:
[----:B--2---:R2:W3:Y:S02]  /*7c60*/  SYNCS.PHASECHK.TRANS64.TRYWAIT P0, [R0+URZ], R3 ;  /* 0x00000003000075a7 */ /* 0x0044e400080011ff */
[----:B---3--:R-:W-:Y:S05]  /*7c70*/  @!P0 NANOSLEEP.SYNCS 0x989680 ;  /* 0x009896800000895d */ /* 0x008fea0003900000 */
[----:B------:R-:W3:Y:S02]  /*7c80*/  @!P0 SYNCS.PHASECHK.TRANS64 P0, [R0+URZ], R3 ;  /* 0x00000003000085a7 */ /* 0x000ee400080010ff */
[----:B---3--:R-:W-:Y:S05]  /*7c90*/  @!P0 BRA `(.L_x_132) ;  /* 0xfffffffc00f08947 */ /* 0x008fea000383ffff */
[----:B------:R-:W-:Y:S05]  /*7ca0*/  BRA `(.L_x_133) ;  /* 0xffffffc0002c7947 */ /* 0x000fea000383ffff */
.L_x_63:
[----:B------:R-:W-:-:S07]  /*7cb0*/  MOV R0, UR5 ;  /* 0x0000000500007c02 */ /* 0x000fce0008000f00 */
.L_x_134:
[----:B-1----:R1:W2:Y:S02]  /*7cc0*/  SYNCS.PHASECHK.TRANS64.TRYWAIT P0, [R0+URZ], R3 ;  /* 0x00000003000075a7 */ /* 0x0022a400080011ff */
[----:B--2---:R-:W-:Y:S05]  /*7cd0*/  @!P0 NANOSLEEP.SYNCS 0x989680 ;  /* 0x009896800000895d */ /* 0x004fea0003900000 */
[----:B------:R-:W2:Y:S02]  /*7ce0*/  @!P0 SYNCS.PHASECHK.TRANS64 P0, [R0+URZ], R3 ;  /* 0x00000003000085a7 */ /* 0x000ea400080010ff */
[----:B--2---:R-:W-:Y:S05]  /*7cf0*/  @!P0 BRA `(.L_x_134) ;  /* 0xfffffffc00f08947 */ /* 0x004fea000383ffff */
[----:B------:R-:W-:Y:S05]  /*7d00*/  BRA `(.L_x_135) ;  /* 0xffffffc000387947 */ /* 0x000fea000383ffff */
.L_x_64:
[----:B------:R-:W-:-:S07]  /*7d10*/  MOV R0, UR5 ;  /* 0x0000000500007c02 */ /* 0x000fce0008000f00 */
.L_x_136:
[----:B-1----:R1:W2:Y:S02]  /*7d20*/  SYNCS.PHASECHK.TRANS64.TRYWAIT P0, [R0+URZ], R3 ;  /* 0x00000003000075a7 */ /* 0x0022a400080011ff */
[----:B--2---:R-:W-:Y:S05]  /*7d30*/  @!P0 NANOSLEEP.SYNCS 0x989680 ;  /* 0x009896800000895d */ /* 0x004fea0003900000 */
[----:B------:R-:W2:Y:S02]  /*7d40*/  @!P0 SYNCS.PHASECHK.TRANS64 P0, [R0+URZ], R3 ;  /* 0x00000003000085a7 */ /* 0x000ea400080010ff */
[----:B--2---:R-:W-:Y:S05]  /*7d50*/  @!P0 BRA `(.L_x_136) ;  /* 0xfffffffc00f08947 */ /* 0x004fea000383ffff */
[----:B------:R-:W-:Y:S05]  /*7d60*/  BRA `(.L_x_137) ;  /* 0xffffffc000447947 */ /* 0x000fea000383ffff */
.L_x_65:
[----:B------:R-:W-:-:S07]  /*7d70*/  MOV R0, UR4 ;  /* 0x0000000400007c02 */ /* 0x000fce0008000f00 */
.L_x_138:
[----:B-1----:R1:W2:Y:S02]  /*7d80*/  SYNCS.PHASECHK.TRANS64.TRYWAIT P0, [R0+URZ], R3 ;  /* 0x00000003000075a7 */ /* 0x0022a400080011ff */
[----:B--2---:R-:W-:Y:S05]  /*7d90*/  @!P0 NANOSLEEP.SYNCS 0x989680 ;  /* 0x009896800000895d */ /* 0x004fea0003900000 */
[----:B------:R-:W2:Y:S02]  /*7da0*/  @!P0 SYNCS.PHASECHK.TRANS64 P0, [R0+URZ], R3 ;  /* 0x00000003000085a7 */ /* 0x000ea400080010ff */
[----:B--2---:R-:W-:Y:S05]  /*7db0*/  @!P0 BRA `(.L_x_138) ;  /* 0xfffffffc00f08947 */ /* 0x004fea000383ffff */
[----:B------:R-:W-:Y:S05]  /*7dc0*/  BRA `(.L_x_139) ;  /* 0xffffffc000507947 */ /* 0x000fea000383ffff */
.L_x_70:
[----:B--2---:R2:W3:Y:S02]  /*7dd0*/  SYNCS.PHASECHK.TRANS64.TRYWAIT P0, [R0+URZ+0x60], R3 ;  /* 0x00006003000075a7 */ /* 0x0044e400080011ff */
[----:B---3--:R-:W-:Y:S05]  /*7de0*/  @!P0 NANOSLEEP.SYNCS 0x989680 ;  /* 0x009896800000895d */ /* 0x008fea0003900000 */
[----:B------:R-:W3:Y:S02]  /*7df0*/  @!P0 SYNCS.PHASECHK.TRANS64 P0, [R0+URZ+0x60], R3 ;  /* 0x00006003000085a7 */ /* 0x000ee400080010ff */
[----:B---3--:R-:W-:Y:S05]  /*7e00*/  @!P0 BRA `(.L_x_70) ;  /* 0xfffffffc00f08947 */ /* 0x008fea000383ffff */
[----:B------:R-:W-:Y:S05]  /*7e10*/  BRA `(.L_x_140) ;  /* 0xffffffc400507947 */ /* 0x000fea000383ffff */
.L_x_73:
[----:B------:R-:W-:Y:S07]  /*7e20*/  MOV R0, UR13 ;  /* 0x0000000d00007c02 */ /* 0x000fee0008000f00 */
.L_x_141:
[----:B--2---:R2:W3:Y:S02]  /*7e30*/  SYNCS.PHASECHK.TRANS64.TRYWAIT P0, [R0+URZ+0x58], R3 ;  /* 0x00005803000075a7 */ /* 0x0044e400080011ff */
[----:B---3--:R-:W-:Y:S05]  /*7e40*/  @!P0 NANOSLEEP.SYNCS 0x989680 ;  /* 0x009896800000895d */ /* 0x008fea0003900000 */
[----:B------:R-:W3:Y:S02]  /*7e50*/  @!P0 SYNCS.PHASECHK.TRANS64 P0, [R0+URZ+0x58], R3 ;  /* 0x00005803000085a7 */ /* 0x000ee400080010ff */
[----:B---3--:R-:W-:Y:S05]  /*7e60*/  @!P0 BRA `(.L_x_141) ;  /* 0xfffffffc00f08947 */ /* 0x008fea000383ffff */
[----:B------:R-:W-:Y:S05]  /*7e70*/  BRA `(.L_x_72) ;  /* 0xffffffc800307947 */ /* 0x000fea000383ffff */
.L_x_76:
[----:B------:R-:W-:Y:S07]  /*7e80*/  MOV R0, UR4 ;  /* 0x0000000400007c02 */ /* 0x000fee0008000f00 */
.L_x_142:
[----:B-1----:R1:W2:Y:S02]  /*7e90*/  SYNCS.PHASECHK.TRANS64.TRYWAIT P0, [R0+URZ+0x38], R3 ;  /* 0x00003803000075a7 */ /* 0x0022a400080011ff */
[----:B--2---:R-:W-:Y:S05]  /*7ea0*/  @!P0 NANOSLEEP.SYNCS 0x989680 ;  /* 0x009896800000895d */ /* 0x004fea0003900000 */
[----:B------:R-:W2:Y:S02]  /*7eb0*/  @!P0 SYNCS.PHASECHK.TRANS64 P0, [R0+URZ+0x38], R3 ;  /* 0x00003803000085a7 */ /* 0x000ea400080010ff */
[----:B--2---:R-:W-:Y:S05]  /*7ec0*/  @!P0 BRA `(.L_x_142) ;  /* 0xfffffffc00f08947 */ /* 0x004fea000383ffff */
[----:B------:R-:W-:Y:S05]  /*7ed0*/  BRA `(.L_x_143) ;  /* 0xffffffc800a87947 */ /* 0x000fea000383ffff */
.L_x_77:
[----:B------:R-:W-:Y:S07]  /*7ee0*/  MOV R3, UR6 ;  /* 0x0000000600037c02 */ /* 0x000fee0008000f00 */
.L_x_144:
[----:B-1----:R1:W2:Y:S02]  /*7ef0*/  SYNCS.PHASECHK.TRANS64.TRYWAIT P0, [R3+URZ+0x38], R12 ;  /* 0x0000380c030075a7 */ /* 0x0022a400080011ff */
[----:B--2---:R-:W-:Y:S05]  /*7f00*/  @!P0 NANOSLEEP.SYNCS 0x989680 ;  /* 0x009896800000895d */ /* 0x004fea0003900000 */
[----:B------:R-:W2:Y:S02]  /*7f10*/  @!P0 SYNCS.PHASECHK.TRANS64 P0, [R3+URZ+0x38], R12 ;  /* 0x0000380c030085a7 */ /* 0x000ea400080010ff */
[----:B--2---:R-:W-:Y:S05]  /*7f20*/  @!P0 BRA `(.L_x_144) ;  /* 0xfffffffc00f08947 */ /* 0x004fea000383ffff */
[----:B------:R-:W-:Y:S05]  /*7f30*/  BRA `(.L_x_145) ;  /* 0xffffffcc00487947 */ /* 0x000fea000383ffff */
.L_x_79:
[----:B------:R-:W-:-:S07]  /*7f40*/  MOV R0, UR4 ;  /* 0x0000000400007c02 */ /* 0x000fce0008000f00 */
.L_x_146:
[----:B-1----:R1:W3:Y:S02]  /*7f50*/  SYNCS.PHASECHK.TRANS64.TRYWAIT P0, [R0+URZ], R3 ;  /* 0x00000003000075a7 */ /* 0x0022e400080011ff */
[----:B---3--:R-:W-:Y:S05]  /*7f60*/  @!P0 NANOSLEEP.SYNCS 0x989680 ;  /* 0x009896800000895d */ /* 0x008fea0003900000 */
[----:B------:R-:W3:Y:S02]  /*7f70*/  @!P0 SYNCS.PHASECHK.TRANS64 P0, [R0+URZ], R3 ;  /* 0x00000003000085a7 */ /* 0x000ee400080010ff */
[----:B---3--:R-:W-:Y:S05]  /*7f80*/  @!P0 BRA `(.L_x_146) ;  /* 0xfffffffc00f08947 */ /* 0x008fea000383ffff */
[----:B------:R-:W-:Y:S05]  /*7f90*/  BRA `(.L_x_147) ;  /* 0xffffffcc00d47947 */ /* 0x000fea000383ffff */
.L_x_80:
[----:B------:R-:W-:-:S07]  /*7fa0*/  MOV R0, UR5 ;  /* 0x0000000500007c02 */ /* 0x000fce0008000f00 */
.L_x_148:
[----:B-1----:R1:W3:Y:S02]  /*7fb0*/  SYNCS.PHASECHK.TRANS64.TRYWAIT P0, [R0+URZ], R3 ;  /* 0x00000003000075a7 */ /* 0x0022e400080011ff */
[----:B---3--:R-:W-:Y:S05]  /*7fc0*/  @!P0 NANOSLEEP.SYNCS 0x989680 ;  /* 0x009896800000895d */ /* 0x008fea0003900000 */
[----:B------:R-:W3:Y:S02]  /*7fd0*/  @!P0 SYNCS.PHASECHK.TRANS64 P0, [R0+URZ], R3 ;  /* 0x00000003000085a7 */ /* 0x000ee400080010ff */
[----:B---3--:R-:W-:Y:S05]  /*7fe0*/  @!P0 BRA `(.L_x_148) ;  /* 0xfffffffc00f08947 */ /* 0x008fea000383ffff */
[----:B------:R-:W-:Y:S05]  /*7ff0*/  BRA `(.L_x_149) ;  /* 0xffffffcc00e07947 */ /* 0x000fea000383ffff */
.L_x_82:
[----:B--2---:R2:W4:Y:S02]  /*8000*/  SYNCS.PHASECHK.TRANS64.TRYWAIT P0, [R0+URZ+0x60], R3 ;  /* 0x00006003000075a7 */ /* 0x00452400080011ff */
[----:B----4-:R-:W-:Y:S05]  /*8010*/  @!P0 NANOSLEEP.SYNCS 0x989680 ;  /* 0x009896800000895d */ /* 0x010fea0003900000 */
[----:B------:R-:W4:Y:S02]  /*8020*/  @!P0 SYNCS.PHASECHK.TRANS64 P0, [R0+URZ+0x60], R3 ;  /* 0x00006003000085a7 */ /* 0x000f2400080010ff */
[----:B----4-:R-:W-:Y:S05]  /*8030*/  @!P0 BRA `(.L_x_82) ;  /* 0xfffffffc00f08947 */ /* 0x010fea000383ffff */
[----:B------:R-:W-:Y:S05]  /*8040*/  BRA `(.L_x_150) ;  /* 0xffffffd000d47947 */ /* 0x000fea000383ffff */
.L_x_92:
[----:B-1----:R1:W3:Y:S02]  /*8050*/  SYNCS.PHASECHK.TRANS64.TRYWAIT P1, [R0+URZ+0x20], R5 ;  /* 0x00002005000075a7 */ /* 0x0022e400080211ff */
[----:B---3--:R-:W-:Y:S05]  /*8060*/  @!P1 NANOSLEEP.SYNCS 0x989680 ;  /* 0x009896800000995d */ /* 0x008fea0003900000 */
[----:B------:R-:W3:Y:S02]  /*8070*/  @!P1 SYNCS.PHASECHK.TRANS64 P1, [R0+URZ+0x20], R5 ;  /* 0x00002005000095a7 */ /* 0x000ee400080210ff */
[----:B---3--:R-:W-:Y:S05]  /*8080*/  @!P1 BRA `(.L_x_92) ;  /* 0xfffffffc00f09947 */ /* 0x008fea000383ffff */
[----:B------:R-:W-:Y:S05]  /*8090*/  BRA `(.L_x_91) ;  /* 0xffffffdc00e47947 */ /* 0x000fea000383ffff */
.L_x_94:
[----:B---3--:R3:W4:Y:S02]  /*80a0*/  SYNCS.PHASECHK.TRANS64.TRYWAIT P0, [R84+URZ+0x80], R7 ;  /* 0x00008007540075a7 */ /* 0x00872400080011ff */
[----:B----4-:R-:W-:Y:S05]  /*80b0*/  @!P0 NANOSLEEP.SYNCS 0x989680 ;  /* 0x009896800000895d */ /* 0x010fea0003900000 */
[----:B------:R-:W4:Y:S02]  /*80c0*/  @!P0 SYNCS.PHASECHK.TRANS64 P0, [R84+URZ+0x80], R7 ;  /* 0x00008007540085a7 */ /* 0x000f2400080010ff */
[----:B----4-:R-:W-:Y:S05]  /*80d0*/  @!P0 BRA `(.L_x_94) ;  /* 0xfffffffc00f08947 */ /* 0x010fea000383ffff */
[----:B------:R-:W-:Y:S05]  /*80e0*/  BRA `(.L_x_93) ;  /* 0xffffffe0005c7947 */ /* 0x000fea000383ffff */
.L_x_105:
[----:B-1----:R1:W2:Y:S02]  /*80f0*/  SYNCS.PHASECHK.TRANS64.TRYWAIT P0, [R2+URZ+0x20], R5 ;  /* 0x00002005020075a7 */ /* 0x0022a400080011ff */
[----:B--2---:R-:W-:Y:S05]  /*8100*/  @!P0 NANOSLEEP.SYNCS 0x989680 ;  /* 0x009896800000895d */ /* 0x004fea0003900000 */
[----:B------:R-:W2:Y:S02]  /*8110*/  @!P0 SYNCS.PHASECHK.TRANS64 P0, [R2+URZ+0x20], R5 ;  /* 0x00002005020085a7 */ /* 0x000ea400080010ff */
[----:B--2---:R-:W-:Y:S05]  /*8120*/  @!P0 BRA `(.L_x_105) ;  /* 0xfffffffc00f08947 */ /* 0x004fea000383ffff */
[----:B------:R-:W-:Y:S05]  /*8130*/  BRA `(.L_x_104) ;  /* 0xffffffe800a47947 */ /* 0x000fea000383ffff */
        .weak           $__internal_0_$__cuda_sm10x_tcgen05_guardrail_trap_col_being_dealloced_not_returned_by_alloc
        .type           $__internal_0_$__cuda_sm10x_tcgen05_guardrail_trap_col_being_dealloced_not_returned_by_alloc,@function
        .size           $__internal_0_$__cuda_sm10x_tcgen05_guardrail_trap_col_being_dealloced_not_returned_by_alloc,($__internal_1_$__cuda_sm10x_tcgen05_guardrail_trap_phase_invalid_during_alloc - $__internal_0_$__cuda_sm10x_tcgen05_guardrail_trap_col_being_dealloced_not_returned_by_alloc)
$__internal_0_$__cuda_sm10x_tcgen05_guardrail_trap_col_being_dealloced_not_returned_by_alloc:
[----:B------:R-:W-:Y:S05]  /*8140*/  BPT.TRAP 0x1 ;  /* 0x000000040000795c */ /* 0x000fea0000300000 */
[----:B------:R-:W-:-:S04]  /*8150*/  HFMA2 R3, -RZ, RZ, 0, 0 ;  /* 0x00000000ff037431 */ /* 0x000fc800000001ff */
[----:B------:R-:W-:Y:S05]  /*8160*/  RET.REL.NODEC R2 `(_ZN7cutlass13device_kernelINS_4gemm6kernel13GemmUniversalIN4cute5tupleIJiiiiEEENS1_10collective13CollectiveMmaINS1_35MainloopSm100TmaUmmaWarpSpecializedILi2ELi2ELi4ENS5_IJNS4_1CILi1EEESB_SB_EEEEENS5_IJNSA_ILi64EEESE_NSA_ILi128EEEEEENS_10tfloat32_tENS5_IJlSB_lEEESH_SI_NS4_8TiledMMAINS4_8MMA_AtomIJNS4_17SM100_MMA_TF32_SSISH_SH_fLi64ELi64ELNS4_4UMMA5MajorE0ELSN_0ELNSM_7ScaleInE0ELSO_0EEEEEENS4_6LayoutISC_NS5_IJNSA_ILi0EEESS_SS_EEEEENS5_IJNS4_10UnderscoreESV_SV_EEEEENS4_13SM90_TMA_LOADENS4_14ComposedLayoutINS4_7SwizzleILi3ELi4ELi3EEENS4_18smem_ptr_flag_bitsILi32EEENSR_INS5_IJNSA_ILi8EEENSA_ILi32EEEEEENS5_IJS15_SB_EEEEEEEvNS4_8identityESY_S19_vS1A_EENS_8epilogue10collective18CollectiveEpilogueINS1C_23Sm100TmaWarpSpecializedILi3ELi2ELi16ELb1ELb0EEEJSG_NS5_IJNSR_ISE_SB_EENSR_IS15_SB_EEEEESH_SI_SH_SI_NS1C_6fusion15FusionCallbacksIS1G_NS1K_17LinearCombinationISH_fSH_fLNS_15FloatRoundStyleE2EEESG_S1J_JEEENS4_5SM1004TMEM4LOAD26SM100_TMEM_LOAD_16dp128b8xESY_S19_NS4_17SM75_U32x4_LDSM_NENS4_14SM90_TMA_STOREES19_NS4_17SM90_U32x4_STSM_NENS4_39AutoVectorizingCopyWithAssumedAlignmentILi128EEEEEEvvEEEEvNT_6ParamsE) ;  /* 0xffffff7c02a47950 */ /* 0x000fea0003c3ffff */
        .weak           $__internal_1_$__cuda_sm10x_tcgen05_guardrail_trap_phase_invalid_during_alloc
        .type           $__internal_1_$__cuda_sm10x_tcgen05_guardrail_trap_phase_invalid_during_alloc,@function
        .size           $__internal_1_$__cuda_sm10x_tcgen05_guardrail_trap_phase_invalid_during_alloc,($__internal_2_$__cuda_sm10x_tcgen05_guardrail_trap_unallocated_columns_being_dealloced - $__internal_1_$__cuda_sm10x_tcgen05_guardrail_trap_phase_invalid_during_alloc)
$__internal_1_$__cuda_sm10x_tcgen05_guardrail_trap_phase_invalid_during_alloc:
[----:B------:R-:W-:Y:S05]  /*8170*/  BPT.TRAP 0x1 ;  /* 0x000000040000795c */ /* 0x000fea0000300000 */
[----:B------:R-:W-:-:S04]  /*8180*/  MOV R3, 0x0 ;  /* 0x0000000000037802 */ /* 0x000fc80000000f00 */
[----:B------:R-:W-:Y:S05]  /*8190*/  RET.REL.NODEC R2 `(_ZN7cutlass13device_kernelINS_4gemm6kernel13GemmUniversalIN4cute5tupleIJiiiiEEENS1_10collective13CollectiveMmaINS1_35MainloopSm100TmaUmmaWarpSpecializedILi2ELi2ELi4ENS5_IJNS4_1CILi1EEESB_SB_EEEEENS5_IJNSA_ILi64EEESE_NSA_ILi128EEEEEENS_10tfloat32_tENS5_IJlSB_lEEESH_SI_NS4_8TiledMMAINS4_8MMA_AtomIJNS4_17SM100_MMA_TF32_SSISH_SH_fLi64ELi64ELNS4_4UMMA5MajorE0ELSN_0ELNSM_7ScaleInE0ELSO_0EEEEEENS4_6LayoutISC_NS5_IJNSA_ILi0EEESS_SS_EEEEENS5_IJNS4_10UnderscoreESV_SV_EEEEENS4_13SM90_TMA_LOADENS4_14ComposedLayoutINS4_7SwizzleILi3ELi4ELi3EEENS4_18smem_ptr_flag_bitsILi32EEENSR_INS5_IJNSA_ILi8EEENSA_ILi32EEEEEENS5_IJS15_SB_EEEEEEEvNS4_8identityESY_S19_vS1A_EENS_8epilogue10collective18CollectiveEpilogueINS1C_23Sm100TmaWarpSpecializedILi3ELi2ELi16ELb1ELb0EEEJSG_NS5_IJNSR_ISE_SB_EENSR_IS15_SB_EEEEESH_SI_SH_SI_NS1C_6fusion15FusionCallbacksIS1G_NS1K_17LinearCombinationISH_fSH_fLNS_15FloatRoundStyleE2EEESG_S1J_JEEENS4_5SM1004TMEM4LOAD26SM100_TMEM_LOAD_16dp128b8xESY_S19_NS4_17SM75_U32x4_LDSM_NENS4_14SM90_TMA_STOREES19_NS4_17SM90_U32x4_STSM_NENS4_39AutoVectorizingCopyWithAssumedAlignmentILi128EEEEEEvvEEEEvNT_6ParamsE) ;  /* 0xffffff7c02987950 */ /* 0x000fea0003c3ffff */
        .weak           $__internal_2_$__cuda_sm10x_tcgen05_guardrail_trap_unallocated_columns_being_dealloced
        .type           $__internal_2_$__cuda_sm10x_tcgen05_guardrail_trap_unallocated_columns_being_dealloced,@function
        .size           $__internal_2_$__cuda_sm10x_tcgen05_guardrail_trap_unallocated_columns_being_dealloced,(.L_x_152 - $__internal_2_$__cuda_sm10x_tcgen05_guardrail_trap_unallocated_columns_being_dealloced)
$__internal_2_$__cuda_sm10x_tcgen05_guardrail_trap_unallocated_columns_being_dealloced:
[----:B------:R-:W-:Y:S05]  /*81a0*/  BPT.TRAP 0x1 ;  /* 0x000000040000795c */ /* 0x000fea0000300000 */
[----:B------:R-:W-:-:S04]  /*81b0*/  HFMA2 R3, -RZ, RZ, 0, 0 ;  /* 0x00000000ff037431 */ /* 0x000fc800000001ff */
[----:B------:R-:W-:Y:S05]  /*81c0*/  RET.REL.NODEC R2 `(_ZN7cutlass13device_kernelINS_4gemm6kernel13GemmUniversalIN4cute5tupleIJiiiiEEENS1_10collective13CollectiveMmaINS1_35MainloopSm100TmaUmmaWarpSpecializedILi2ELi2ELi4ENS5_IJNS4_1CILi1EEESB_SB_EEEEENS5_IJNSA_ILi64EEESE_NSA_ILi128EEEEEENS_10tfloat32_tENS5_IJlSB_lEEESH_SI_NS4_8TiledMMAINS4_8MMA_AtomIJNS4_17SM100_MMA_TF32_SSISH_SH_fLi64ELi64ELNS4_4UMMA5MajorE0ELSN_0ELNSM_7ScaleInE0ELSO_0EEEEEENS4_6LayoutISC_NS5_IJNSA_ILi0EEESS_SS_EEEEENS5_IJNS4_10UnderscoreESV_SV_EEEEENS4_13SM90_TMA_LOADENS4_14ComposedLayoutINS4_7SwizzleILi3ELi4ELi3EEENS4_18smem_ptr_flag_bitsILi32EEENSR_INS5_IJNSA_ILi8EEENSA_ILi32EEEEEENS5_IJS15_SB_EEEEEEEvNS4_8identityESY_S19_vS1A_EENS_8epilogue10collective18CollectiveEpilogueINS1C_23Sm100TmaWarpSpecializedILi3ELi2ELi16ELb1ELb0EEEJSG_NS5_IJNSR_ISE_SB_EENSR_IS15_SB_EEEEESH_SI_SH_SI_NS1C_6fusion15FusionCallbacksIS1G_NS1K_17LinearCombinationISH_fSH_fLNS_15FloatRoundStyleE2EEESG_S1J_JEEENS4_5SM1004TMEM4LOAD26SM100_TMEM_LOAD_16dp128b8xESY_S19_NS4_17SM75_U32x4_LDSM_NENS4_14SM90_TMA_STOREES19_NS4_17SM90_U32x4_STSM_NENS4_39AutoVectorizingCopyWithAssumedAlignmentILi128EEEEEEvvEEEEvNT_6ParamsE) ;  /* 0xffffff7c028c7950 */ /* 0x000fea0003c3ffff */
.L_x_151:
[----:B------:R-:W-:-:S00]  /*81d0*/  BRA `(.L_x_151) ;  /* 0xfffffffc00fc7947 */ /* 0x000fc0000383ffff */
[----:B------:R-:W-:-:S00]  /*81e0*/  NOP ;  /* 0x0000000000007918 */ /* 0x000fc00000000000 */
        /* <DEDUP_REMOVED lines=9> */
.L_x_152:


//--------------------- .nv.global.init           --------------------------
	.section	.nv.global.init,"aw",@progbits
.nv.global.init:
	.type		$str$27,@object
	.size		$str$27,($str$28 - $str$27)
$str$27:
        /*0000*/ 	.byte	0x28, 0x61, 0x64, 0x64, 0x72, 0x65, 0x73, 0x73, 0x20, 0x26, 0x20, 0x6d, 0x61, 0x73, 0x6b, 0x29
        /*0010*/ 	.byte	0x20, 0x3d, 0x3d, 0x20, 0x30, 0x00
	.type		$str$28,@object
	.size		$str$28,($str$26 - $str$28)
$str$28:
        /*0016*/ 	.byte	0x2f, 0x74, 0x6d, 0x70, 0x2f, 0x63, 0x75, 0x74, 0x6c, 0x61, 0x73, 0x73, 0x5f, 0x73, 0x77, 0x65
        /*0026*/ 	.byte	0x65, 0x70, 0x5f, 0x73, 0x72, 0x63, 0x2f, 0x69, 0x6e, 0x63, 0x6c, 0x75, 0x64, 0x65, 0x2f, 0x63
        /*0036*/ 	.byte	0x75, 0x74, 0x65, 0x2f, 0x70, 0x6f, 0x69, 0x6e, 0x74, 0x65, 0x72, 0x5f, 0x66, 0x6c, 0x61, 0x67
        /*0046*/ 	.byte	0x67, 0x65, 0x64, 0x2e, 0x68, 0x70, 0x70, 0x00
	.type		$str$26,@object
	.size		$str$26,($str$25 - $str$26)
$str$26:
        /*004e*/ 	.byte	0x2f, 0x74, 0x6d, 0x70, 0x2f, 0x63, 0x75, 0x74, 0x6c, 0x61, 0x73, 0x73, 0x5f, 0x73, 0x77, 0x65
        /*005e*/ 	.byte	0x65, 0x70, 0x5f, 0x73, 0x72, 0x63, 0x2f, 0x69, 0x6e, 0x63, 0x6c, 0x75, 0x64, 0x65, 0x2f, 0x63
        /*006e*/ 	.byte	0x75, 0x74, 0x65, 0x2f, 0x61, 0x74, 0x6f, 0x6d, 0x2f, 0x63, 0x6f, 0x70, 0x79, 0x5f, 0x74, 0x72
        /*007e*/ 	.byte	0x61, 0x69, 0x74, 0x73, 0x5f, 0x73, 0x6d, 0x31, 0x30, 0x30, 0x2e, 0x68, 0x70, 0x70, 0x00
	.type		$str$25,@object
	.size		$str$25,(__unnamed_1 - $str$25)
$str$25:
        /*008d*/ 	.byte	0x28, 0x28, 0x75, 0x69, 0x6e, 0x74, 0x33, 0x32, 0x5f, 0x74, 0x28, 0x74, 0x68, 0x72, 0x65, 0x61
        /*009d*/ 	.byte	0x64, 0x49, 0x64, 0x78, 0x2e, 0x78, 0x29, 0x20, 0x2f, 0x20, 0x33, 0x32, 0x29, 0x20, 0x25, 0x20
        /*00ad*/ 	.byte	0x34, 0x29, 0x20, 0x3d, 0x3d, 0x20, 0x28, 0x28, 0x28, 0x74, 0x6d, 0x65, 0x6d, 0x5f, 0x61, 0x64
        /*00bd*/ 	.byte	0x64, 0x72, 0x20, 0x3e, 0x3e, 0x20, 0x31, 0x36, 0x29, 0x20, 0x2f, 0x20, 0x33, 0x32, 0x29, 0x20
        /*00cd*/ 	.byte	0x25, 0x20, 0x34, 0x29, 0x00
	.type		__unnamed_1,@object
	.size		__unnamed_1,(__unnamed_2 - __unnamed_1)
__unnamed_1:
        /*00d2*/ 	.byte	0x61, 0x75, 0x74, 0x6f, 0x20, 0x63, 0x75, 0x74, 0x65, 0x3a, 0x3a, 0x61, 0x73, 0x5f, 0x70, 0x6f
        /* <DEDUP_REMOVED lines=24> */
        /*0262*/ 	.byte	0x30, 0x34, 0x38, 0x3e, 0x3e, 0x3e, 0x3e, 0x5d, 0x00
	.type		__unnamed_2,@object
	.size		__unnamed_2,(.L_2 - __unnamed_2)
__unnamed_2:
        /* <DEDUP_REMOVED lines=45> */
        /*053b*/ 	.byte	0x3e, 0x3e, 0x3e, 0x5d, 0x00
.L_2:


//--------------------- .nv.shared._ZN7cutlass13device_kernelINS_4gemm6kernel13GemmUniversalIN4cute5tupleIJiiiiEEENS1_10collective13CollectiveMmaINS1_35MainloopSm100TmaUmmaWarpSpecializedILi2ELi2ELi4ENS5_IJNS4_1CILi1EEESB_SB_EEEEENS5_IJNSA_ILi64EEESE_NSA_ILi128EEEEEENS_10tfloat32_tENS5_IJlSB_lEEESH_SI_NS4_8TiledMMAINS4_8MMA_AtomIJNS4_17SM100_MMA_TF32_SSISH_SH_fLi64ELi64ELNS4_4UMMA5MajorE0ELSN_0ELNSM_7ScaleInE0ELSO_0EEEEEENS4_6LayoutISC_NS5_IJNSA_ILi0EEESS_SS_EEEEENS5_IJNS4_10UnderscoreESV_SV_EEEEENS4_13SM90_TMA_LOADENS4_14ComposedLayoutINS4_7SwizzleILi3ELi4ELi3EEENS4_18smem_ptr_flag_bitsILi32EEENSR_INS5_IJNSA_ILi8EEENSA_ILi32EEEEEENS5_IJS15_SB_EEEEEEEvNS4_8identityESY_S19_vS1A_EENS_8epilogue10collective18CollectiveEpilogueINS1C_23Sm100TmaWarpSpecializedILi3ELi2ELi16ELb1ELb0EEEJSG_NS5_IJNSR_ISE_SB_EENSR_IS15_SB_EEEEESH_SI_SH_SI_NS1C_6fusion15FusionCallbacksIS1G_NS1K_17LinearCombinationISH_fSH_fLNS_15FloatRoundStyleE2EEESG_S1J_JEEENS4_5SM1004TMEM4LOAD26SM100_TMEM_LOAD_16dp128b8xESY_S19_NS4_17SM75_U32x4_LDSM_NENS4_14SM90_TMA_STOREES19_NS4_17SM90_U32x4_STSM_NENS4_39AutoVectorizingCopyWithAssumedAlignmentILi128EEEEEEvvEEEEvNT_6ParamsE --------------------------
	.section	.nv.shared._ZN7cutlass13device_kernelINS_4gemm6kernel13GemmUniversalIN4cute5tupleIJiiiiEEENS1_10collective13CollectiveMmaINS1_35MainloopSm100TmaUmmaWarpSpecializedILi2ELi2ELi4ENS5_IJNS4_1CILi1EEESB_SB_EEEEENS5_IJNSA_ILi64EEESE_NSA_ILi128EEEEEENS_10tfloat32_tENS5_IJlSB_lEEESH_SI_NS4_8TiledMMAINS4_8MMA_AtomIJNS4_17SM100_MMA_TF32_SSISH_SH_fLi64ELi64ELNS4_4UMMA5MajorE0ELSN_0ELNSM_7ScaleInE0ELSO_0EEEEEENS4_6LayoutISC_NS5_IJNSA_ILi0EEESS_SS_EEEEENS5_IJNS4_10UnderscoreESV_SV_EEEEENS4_13SM90_TMA_LOADENS4_14ComposedLayoutINS4_7SwizzleILi3ELi4ELi3EEENS4_18smem_ptr_flag_bitsILi32EEENSR_INS5_IJNSA_ILi8EEENSA_ILi32EEEEEENS5_IJS15_SB_EEEEEEEvNS4_8identityESY_S19_vS1A_EENS_8epilogue10collective18CollectiveEpilogueINS1C_23Sm100TmaWarpSpecializedILi3ELi2ELi16ELb1ELb0EEEJSG_NS5_IJNSR_ISE_SB_EENSR_IS15_SB_EEEEESH_SI_SH_SI_NS1C_6fusion15FusionCallbacksIS1G_NS1K_17LinearCombinationISH_fSH_fLNS_15FloatRoundStyleE2EEESG_S1J_JEEENS4_5SM1004TMEM4LOAD26SM100_TMEM_LOAD_16dp128b8xESY_S19_NS4_17SM75_U32x4_LDSM_NENS4_14SM90_TMA_STOREES19_NS4_17SM90_U32x4_STSM_NENS4_39AutoVectorizingCopyWithAssumedAlignmentILi128EEEEEEvvEEEEvNT_6ParamsE,"aw",@nobits
	.sectionflags	@""
	.align	16
	.zero		1024


//--------------------- .nv.shared.reserved.0     --------------------------
	.section	.nv.shared.reserved.0,"aw",@nobits
	.weak		__nv_reservedSMEM_offset_0_alias
	.size		__nv_reservedSMEM_offset_0_alias, 0, 64
	.other		__nv_reservedSMEM_offset_0_alias,@"STO_CUDA_RESERVED_SHARED STV_DEFAULT"
__nv_reservedSMEM_offset_0_alias:
	.zero		0
.nv.shared.reserved.0:
	.zero		64
	.weak		__nv_reservedSMEM_tcgen05_partition
	.type		__nv_reservedSMEM_tcgen05_partition,@object
	.size		__nv_reservedSMEM_tcgen05_partition,(.L_0 - __nv_reservedSMEM_tcgen05_partition)
__nv_reservedSMEM_tcgen05_partition:
	.zero		32
.L_0:


//--------------------- .nv.global                --------------------------
	.section	.nv.global,"aw",@nobits
.nv.global:
	.type		_ZN40_INTERNAL_06eb72fa_4_k_cu_5e918d21_236484cute1_E,@object
	.size		_ZN40_INTERNAL_06eb72fa_4_k_cu_5e918d21_236484cute1_E,(_ZN40_INTERNAL_06eb72fa_4_k_cu_5e918d21_236484cuda3std3__45__cpo6cbeginE - _ZN40_INTERNAL_06eb72fa_4_k_cu_5e918d21_236484cute1_E)
_ZN40_INTERNAL_06eb72fa_4_k_cu_5e918d21_236484cute1_E:
	.zero		1
	.type		_ZN40_INTERNAL_06eb72fa_4_k_cu_5e918d21_236484cuda3std3__45__cpo6cbeginE,@object
	.size		_ZN40_INTERNAL_06eb72fa_4_k_cu_5e918d21_236484cuda3std3__45__cpo6cbeginE,(_ZN40_INTERNAL_06eb72fa_4_k_cu_5e918d21_236484cuda3std3__48in_placeE - _ZN40_INTERNAL_06eb72fa_4_k_cu_5e918d21_236484cuda3std3__45__cpo6cbeginE)
_ZN40_INTERNAL_06eb72fa_4_k_cu_5e918d21_236484cuda3std3__45__cpo6cbeginE:
	.zero		1
	.type		_ZN40_INTERNAL_06eb72fa_4_k_cu_5e918d21_236484cuda3std3__48in_placeE,@object
	.size		_ZN40_INTERNAL_06eb72fa_4_k_cu_5e918d21_236484cuda3std3__48in_placeE,(_ZN40_INTERNAL_06eb72fa_4_k_cu_5e918d21_236484cuda3std6ranges3__45__cpo9iter_moveE - _ZN40_INTERNAL_06eb72fa_4_k_cu_5e918d21_236484cuda3std3__48in_placeE)
_ZN40_INTERNAL_06eb72fa_4_k_cu_5e918d21_236484cuda3std3__48in_placeE:
	.zero		1
	.type		_ZN40_INTERNAL_06eb72fa_4_k_cu_5e918d21_236484cuda3std6ranges3__45__cpo9iter_moveE,@object
	.size		_ZN40_INTERNAL_06eb72fa_4_k_cu_5e918d21_236484cuda3std6ranges3__45__cpo9iter_moveE,(_ZN40_INTERNAL_06eb72fa_4_k_cu_5e918d21_236484cuda3std3__45__cpo5beginE - _ZN40_INTERNAL_06eb72fa_4_k_cu_5e918d21_236484cuda3std6ranges3__45__cpo9iter_moveE)
_ZN40_INTERNAL_06eb72fa_4_k_cu_5e918d21_236484cuda3std6ranges3__45__cpo9iter_moveE:
	.zero		1
	.type		_ZN40_INTERNAL_06eb72fa_4_k_cu_5e918d21_236484cuda3std3__45__cpo5beginE,@object
	.size		_ZN40_INTERNAL_06eb72fa_4_k_cu_5e918d21_236484cuda3std3__45__cpo5beginE,(_ZN40_INTERNAL_06eb72fa_4_k_cu_5e918d21_236484cuda3std3__442_GLOBAL__N__06eb72fa_4_k_cu_5e918d21_236486ignoreE - _ZN40_INTERNAL_06eb72fa_4_k_cu_5e918d21_236484cuda3std3__45__cpo5beginE)
_ZN40_INTERNAL_06eb72fa_4_k_cu_5e918d21_236484cuda3std3__45__cpo5beginE:
	.zero		1
	.type		_ZN40_INTERNAL_06eb72fa_4_k_cu_5e918d21_236484cuda3std3__442_GLOBAL__N__06eb72fa_4_k_cu_5e918d21_236486ignoreE,@object
	.size		_ZN40_INTERNAL_06eb72fa_4_k_cu_5e918d21_236484cuda3std3__442_GLOBAL__N__06eb72fa_4_k_cu_5e918d21_236486ignoreE,(_ZN40_INTERNAL_06eb72fa_4_k_cu_5e918d21_236484cute7productE - _ZN40_INTERNAL_06eb72fa_4_k_cu_5e918d21_236484cuda3std3__442_GLOBAL__N__06eb72fa_4_k_cu_5e918d21_236486ignoreE)
_ZN40_INTERNAL_06eb72fa_4_k_cu_5e918d21_236484cuda3std3__442_GLOBAL__N__06eb72fa_4_k_cu_5e918d21_236486ignoreE:
	.zero		1
	.type		_ZN40_INTERNAL_06eb72fa_4_k_cu_5e918d21_236484cute7productE,@object
	.size		_ZN40_INTERNAL_06eb72fa_4_k_cu_5e918d21_236484cute7productE,(_ZN40_INTERNAL_06eb72fa_4_k_cu_5e918d21_236484cuda3std3__45__cpo3endE - _ZN40_INTERNAL_06eb72fa_4_k_cu_5e918d21_236484cute7productE)
_ZN40_INTERNAL_06eb72fa_4_k_cu_5e918d21_236484cute7productE:
	.zero		1
	.type		_ZN40_INTERNAL_06eb72fa_4_k_cu_5e918d21_236484cuda3std3__45__cpo3endE,@object
	.size		_ZN40_INTERNAL_06eb72fa_4_k_cu_5e918d21_236484cuda3std3__45__cpo3endE,(_ZN40_INTERNAL_06eb72fa_4_k_cu_5e918d21_236484cuda3std3__419piecewise_constructE - _ZN40_INTERNAL_06eb72fa_4_k_cu_5e918d21_236484cuda3std3__45__cpo3endE)
_ZN40_INTERNAL_06eb72fa_4_k_cu_5e918d21_236484cuda3std3__45__cpo3endE:
	.zero		1
	.type		_ZN40_INTERNAL_06eb72fa_4_k_cu_5e918d21_236484cuda3std3__419piecewise_constructE,@object
	.size		_ZN40_INTERNAL_06eb72fa_4_k_cu_5e918d21_236484cuda3std3__419piecewise_constructE,(_ZN40_INTERNAL_06eb72fa_4_k_cu_5e918d21_236484cuda3std3__45__cpo4cendE - _ZN40_INTERNAL_06eb72fa_4_k_cu_5e918d21_236484cuda3std3__419piecewise_constructE)
_ZN40_INTERNAL_06eb72fa_4_k_cu_5e918d21_236484cuda3std3__419piecewise_constructE:
	.zero		1
	.type		_ZN40_INTERNAL_06eb72fa_4_k_cu_5e918d21_236484cuda3std3__45__cpo4cendE,@object
	.size		_ZN40_INTERNAL_06eb72fa_4_k_cu_5e918d21_236484cuda3std3__45__cpo4cendE,(_ZN40_INTERNAL_06eb72fa_4_k_cu_5e918d21_236484cuda3std6ranges3__45__cpo4swapE - _ZN40_INTERNAL_06eb72fa_4_k_cu_5e918d21_236484cuda3std3__45__cpo4cendE)
_ZN40_INTERNAL_06eb72fa_4_k_cu_5e918d21_236484cuda3std3__45__cpo4cendE:
	.zero		1
	.type		_ZN40_INTERNAL_06eb72fa_4_k_cu_5e918d21_236484cuda3std6ranges3__45__cpo4swapE,@object
	.size		_ZN40_INTERNAL_06eb72fa_4_k_cu_5e918d21_236484cuda3std6ranges3__45__cpo4swapE,(.L_10 - _ZN40_INTERNAL_06eb72fa_4_k_cu_5e918d21_236484cuda3std6ranges3__45__cpo4swapE)
_ZN40_INTERNAL_06eb72fa_4_k_cu_5e918d21_236484cuda3std6ranges3__45__cpo4swapE:
	.zero		1
.L_10:


//--------------------- .nv.constant0._ZN7cutlass13device_kernelINS_4gemm6kernel13GemmUniversalIN4cute5tupleIJiiiiEEENS1_10collective13CollectiveMmaINS1_35MainloopSm100TmaUmmaWarpSpecializedILi2ELi2ELi4ENS5_IJNS4_1CILi1EEESB_SB_EEEEENS5_IJNSA_ILi64EEESE_NSA_ILi128EEEEEENS_10tfloat32_tENS5_IJlSB_lEEESH_SI_NS4_8TiledMMAINS4_8MMA_AtomIJNS4_17SM100_MMA_TF32_SSISH_SH_fLi64ELi64ELNS4_4UMMA5MajorE0ELSN_0ELNSM_7ScaleInE0ELSO_0EEEEEENS4_6LayoutISC_NS5_IJNSA_ILi0EEESS_SS_EEEEENS5_IJNS4_10UnderscoreESV_SV_EEEEENS4_13SM90_TMA_LOADENS4_14ComposedLayoutINS4_7SwizzleILi3ELi4ELi3EEENS4_18smem_ptr_flag_bitsILi32EEENSR_INS5_IJNSA_ILi8EEENSA_ILi32EEEEEENS5_IJS15_SB_EEEEEEEvNS4_8identityESY_S19_vS1A_EENS_8epilogue10collective18CollectiveEpilogueINS1C_23Sm100TmaWarpSpecializedILi3ELi2ELi16ELb1ELb0EEEJSG_NS5_IJNSR_ISE_SB_EENSR_IS15_SB_EEEEESH_SI_SH_SI_NS1C_6fusion15FusionCallbacksIS1G_NS1K_17LinearCombinationISH_fSH_fLNS_15FloatRoundStyleE2EEESG_S1J_JEEENS4_5SM1004TMEM4LOAD26SM100_TMEM_LOAD_16dp128b8xESY_S19_NS4_17SM75_U32x4_LDSM_NENS4_14SM90_TMA_STOREES19_NS4_17SM90_U32x4_STSM_NENS4_39AutoVectorizingCopyWithAssumedAlignmentILi128EEEEEEvvEEEEvNT_6ParamsE --------------------------
	.section	.nv.constant0._ZN7cutlass13device_kernelINS_4gemm6kernel13GemmUniversalIN4cute5tupleIJiiiiEEENS1_10collective13CollectiveMmaINS1_35MainloopSm100TmaUmmaWarpSpecializedILi2ELi2ELi4ENS5_IJNS4_1CILi1EEESB_SB_EEEEENS5_IJNSA_ILi64EEESE_NSA_ILi128EEEEEENS_10tfloat32_tENS5_IJlSB_lEEESH_SI_NS4_8TiledMMAINS4_8MMA_AtomIJNS4_17SM100_MMA_TF32_SSISH_SH_fLi64ELi64ELNS4_4UMMA5MajorE0ELSN_0ELNSM_7ScaleInE0ELSO_0EEEEEENS4_6LayoutISC_NS5_IJNSA_ILi0EEESS_SS_EEEEENS5_IJNS4_10UnderscoreESV_SV_EEEEENS4_13SM90_TMA_LOADENS4_14ComposedLayoutINS4_7SwizzleILi3ELi4ELi3EEENS4_18smem_ptr_flag_bitsILi32EEENSR_INS5_IJNSA_ILi8EEENSA_ILi32EEEEEENS5_IJS15_SB_EEEEEEEvNS4_8identityESY_S19_vS1A_EENS_8epilogue10collective18CollectiveEpilogueINS1C_23Sm100TmaWarpSpecializedILi3ELi2ELi16ELb1ELb0EEEJSG_NS5_IJNSR_ISE_SB_EENSR_IS15_SB_EEEEESH_SI_SH_SI_NS1C_6fusion15FusionCallbacksIS1G_NS1K_17LinearCombinationISH_fSH_fLNS_15FloatRoundStyleE2EEESG_S1J_JEEENS4_5SM1004TMEM4LOAD26SM100_TMEM_LOAD_16dp128b8xESY_S19_NS4_17SM75_U32x4_LDSM_NENS4_14SM90_TMA_STOREES19_NS4_17SM90_U32x4_STSM_NENS4_39AutoVectorizingCopyWithAssumedAlignmentILi128EEEEEEvvEEEEvNT_6ParamsE,"a",@progbits
	.sectionflags	@""
	.align	4
.nv.constant0._ZN7cutlass13device_kernelINS_4gemm6kernel13GemmUniversalIN4cute5tupleIJiiiiEEENS1_10collective13CollectiveMmaINS1_35MainloopSm100TmaUmmaWarpSpecializedILi2ELi2ELi4ENS5_IJNS4_1CILi1EEESB_SB_EEEEENS5_IJNSA_ILi64EEESE_NSA_ILi128EEEEEENS_10tfloat32_tENS5_IJlSB_lEEESH_SI_NS4_8TiledMMAINS4_8MMA_AtomIJNS4_17SM100_MMA_TF32_SSISH_SH_fLi64ELi64ELNS4_4UMMA5MajorE0ELSN_0ELNSM_7ScaleInE0ELSO_0EEEEEENS4_6LayoutISC_NS5_IJNSA_ILi0EEESS_SS_EEEEENS5_IJNS4_10UnderscoreESV_SV_EEEEENS4_13SM90_TMA_LOADENS4_14ComposedLayoutINS4_7SwizzleILi3ELi4ELi3EEENS4_18smem_ptr_flag_bitsILi32EEENSR_INS5_IJNSA_ILi8EEENSA_ILi32EEEEEENS5_IJS15_SB_EEEEEEEvNS4_8identityESY_S19_vS1A_EENS_8epilogue10collective18CollectiveEpilogueINS1C_23Sm100TmaWarpSpecializedILi3ELi2ELi16ELb1ELb0EEEJSG_NS5_IJNSR_ISE_SB_EENSR_IS15_SB_EEEEESH_SI_SH_SI_NS1C_6fusion15FusionCallbacksIS1G_NS1K_17LinearCombinationISH_fSH_fLNS_15FloatRoundStyleE2EEESG_S1J_JEEENS4_5SM1004TMEM4LOAD26SM100_TMEM_LOAD_16dp128b8xESY_S19_NS4_17SM75_U32x4_LDSM_NENS4_14SM90_TMA_STOREES19_NS4_17SM90_U32x4_STSM_NENS4_39AutoVectorizingCopyWithAssumedAlignmentILi128EEEEEEvvEEEEvNT_6ParamsE:
	.zero		2944


//--------------------- SYMBOLS --------------------------

	.type		.nv.reservedSmem.offset0,@object
	.size		.nv.reservedSmem.offset0,0x4
	.type		.nv.reservedSmem.cap,@object
	.size		.nv.reservedSmem.cap,0x4
	.type		__assertfail,@function
